//
// Generated by NVIDIA NVVM Compiler
//
// Compiler Build ID: CL-36424714
// Cuda compilation tools, release 13.0, V13.0.88
// Based on NVVM 20.0.0
//

.version 9.0
.target sm_100
.address_size 64

	// .globl	_Z22intersections_z_kernel4vec3fPK8triangleiPf

.visible .entry _Z22intersections_z_kernel4vec3fPK8triangleiPf(
	.param .align 4 .b8 _Z22intersections_z_kernel4vec3fPK8triangleiPf_param_0[12],
	.param .f32 _Z22intersections_z_kernel4vec3fPK8triangleiPf_param_1,
	.param .u64 .ptr .align 1 _Z22intersections_z_kernel4vec3fPK8triangleiPf_param_2,
	.param .u32 _Z22intersections_z_kernel4vec3fPK8triangleiPf_param_3,
	.param .u64 .ptr .align 1 _Z22intersections_z_kernel4vec3fPK8triangleiPf_param_4
)
{
	.reg .pred 	%p<11>;
	.reg .b32 	%r<8>;
	.reg .b32 	%f<77>;
	.reg .b64 	%rd<9>;

	ld.param.f32 	%f16, [_Z22intersections_z_kernel4vec3fPK8triangleiPf_param_0+8];
	ld.param.f32 	%f15, [_Z22intersections_z_kernel4vec3fPK8triangleiPf_param_0+4];
	ld.param.f32 	%f14, [_Z22intersections_z_kernel4vec3fPK8triangleiPf_param_0];
	ld.param.f32 	%f17, [_Z22intersections_z_kernel4vec3fPK8triangleiPf_param_1];
	ld.param.u64 	%rd2, [_Z22intersections_z_kernel4vec3fPK8triangleiPf_param_2];
	ld.param.u32 	%r2, [_Z22intersections_z_kernel4vec3fPK8triangleiPf_param_3];
	ld.param.u64 	%rd3, [_Z22intersections_z_kernel4vec3fPK8triangleiPf_param_4];
	mov.u32 	%r3, %ctaid.x;
	mov.u32 	%r4, %ntid.x;
	mov.u32 	%r5, %tid.x;
	mad.lo.s32 	%r1, %r3, %r4, %r5;
	setp.ge.s32 	%p1, %r1, %r2;
	@%p1 bra 	$L__BB0_5;
	cvta.to.global.u64 	%rd4, %rd3;
	cvta.to.global.u64 	%rd5, %rd2;
	mul.wide.s32 	%rd6, %r1, 4;
	add.s64 	%rd1, %rd4, %rd6;
	mov.b32 	%r6, 0;
	st.global.u32 	[%rd1], %r6;
	mul.wide.s32 	%rd7, %r1, 36;
	add.s64 	%rd8, %rd5, %rd7;
	ld.global.f32 	%f3, [%rd8];
	ld.global.f32 	%f4, [%rd8+4];
	ld.global.f32 	%f18, [%rd8+8];
	ld.global.f32 	%f5, [%rd8+12];
	ld.global.f32 	%f6, [%rd8+16];
	ld.global.f32 	%f19, [%rd8+20];
	ld.global.f32 	%f7, [%rd8+24];
	ld.global.f32 	%f8, [%rd8+28];
	ld.global.f32 	%f20, [%rd8+32];
	sub.f32 	%f21, %f3, %f14;
	sub.f32 	%f22, %f4, %f15;
	sub.f32 	%f23, %f18, %f16;
	sub.f32 	%f24, %f5, %f14;
	sub.f32 	%f25, %f6, %f15;
	sub.f32 	%f26, %f19, %f16;
	sub.f32 	%f27, %f7, %f14;
	sub.f32 	%f28, %f8, %f15;
	sub.f32 	%f29, %f20, %f16;
	mul.f32 	%f30, %f25, %f29;
	mul.f32 	%f31, %f26, %f28;
	sub.f32 	%f32, %f30, %f31;
	mul.f32 	%f33, %f26, %f27;
	mul.f32 	%f34, %f24, %f29;
	sub.f32 	%f35, %f33, %f34;
	mul.f32 	%f36, %f24, %f28;
	mul.f32 	%f37, %f25, %f27;
	sub.f32 	%f38, %f36, %f37;
	mul.f32 	%f39, %f22, %f35;
	fma.rn.f32 	%f40, %f21, %f32, %f39;
	fma.rn.f32 	%f41, %f23, %f38, %f40;
	div.rn.f32 	%f42, %f41, 0f40C00000;
	sub.f32 	%f43, %f18, %f17;
	sub.f32 	%f44, %f19, %f17;
	sub.f32 	%f45, %f20, %f17;
	mul.f32 	%f46, %f25, %f45;
	mul.f32 	%f47, %f44, %f28;
	sub.f32 	%f48, %f46, %f47;
	mul.f32 	%f49, %f44, %f27;
	mul.f32 	%f50, %f24, %f45;
	sub.f32 	%f51, %f49, %f50;
	mul.f32 	%f52, %f22, %f51;
	fma.rn.f32 	%f53, %f21, %f48, %f52;
	fma.rn.f32 	%f54, %f43, %f38, %f53;
	div.rn.f32 	%f55, %f54, 0f40C00000;
	mul.f32 	%f56, %f42, %f55;
	setp.gtu.f32 	%p2, %f56, 0f00000000;
	@%p2 bra 	$L__BB0_5;
	sub.f32 	%f9, %f5, %f3;
	sub.f32 	%f10, %f6, %f4;
	sub.f32 	%f11, %f7, %f3;
	sub.f32 	%f12, %f8, %f4;
	mul.f32 	%f57, %f9, %f12;
	mul.f32 	%f58, %f10, %f11;
	sub.f32 	%f13, %f57, %f58;
	setp.eq.f32 	%p3, %f13, 0f00000000;
	@%p3 bra 	$L__BB0_5;
	mul.f32 	%f59, %f14, %f12;
	mul.f32 	%f60, %f15, %f11;
	sub.f32 	%f61, %f59, %f60;
	mul.f32 	%f62, %f3, %f12;
	mul.f32 	%f63, %f4, %f11;
	sub.f32 	%f64, %f62, %f63;
	sub.f32 	%f65, %f61, %f64;
	div.rn.f32 	%f66, %f65, %f13;
	mul.f32 	%f67, %f14, %f10;
	mul.f32 	%f68, %f15, %f9;
	sub.f32 	%f69, %f67, %f68;
	mul.f32 	%f70, %f3, %f10;
	mul.f32 	%f71, %f4, %f9;
	sub.f32 	%f72, %f70, %f71;
	sub.f32 	%f73, %f69, %f72;
	neg.f32 	%f74, %f73;
	div.rn.f32 	%f75, %f74, %f13;
	setp.leu.f32 	%p4, %f66, 0f00000000;
	setp.gt.f32 	%p5, %f75, 0f00000000;
	add.f32 	%f76, %f75, %f66;
	setp.lt.f32 	%p6, %f76, 0f3F800000;
	and.pred  	%p7, %p5, %p6;
	not.pred 	%p9, %p7;
	or.pred  	%p10, %p4, %p9;
	@%p10 bra 	$L__BB0_5;
	mov.b32 	%r7, 1065353216;
	st.global.u32 	[%rd1], %r7;
$L__BB0_5:
	ret;

}
	// .globl	_Z26intersections_z_kernel_alt4vec3fPK8triangleiPf
.visible .entry _Z26intersections_z_kernel_alt4vec3fPK8triangleiPf(
	.param .align 4 .b8 _Z26intersections_z_kernel_alt4vec3fPK8triangleiPf_param_0[12],
	.param .f32 _Z26intersections_z_kernel_alt4vec3fPK8triangleiPf_param_1,
	.param .u64 .ptr .align 1 _Z26intersections_z_kernel_alt4vec3fPK8triangleiPf_param_2,
	.param .u32 _Z26intersections_z_kernel_alt4vec3fPK8triangleiPf_param_3,
	.param .u64 .ptr .align 1 _Z26intersections_z_kernel_alt4vec3fPK8triangleiPf_param_4
)
{
	.reg .pred 	%p<13>;
	.reg .b32 	%r<9>;
	.reg .b32 	%f<97>;
	.reg .b64 	%rd<9>;

	ld.param.f32 	%f18, [_Z26intersections_z_kernel_alt4vec3fPK8triangleiPf_param_0+8];
	ld.param.f32 	%f17, [_Z26intersections_z_kernel_alt4vec3fPK8triangleiPf_param_0+4];
	ld.param.f32 	%f16, [_Z26intersections_z_kernel_alt4vec3fPK8triangleiPf_param_0];
	ld.param.f32 	%f19, [_Z26intersections_z_kernel_alt4vec3fPK8triangleiPf_param_1];
	ld.param.u64 	%rd2, [_Z26intersections_z_kernel_alt4vec3fPK8triangleiPf_param_2];
	ld.param.u32 	%r2, [_Z26intersections_z_kernel_alt4vec3fPK8triangleiPf_param_3];
	ld.param.u64 	%rd3, [_Z26intersections_z_kernel_alt4vec3fPK8triangleiPf_param_4];
	mov.u32 	%r3, %ctaid.x;
	mov.u32 	%r4, %ntid.x;
	mov.u32 	%r5, %tid.x;
	mad.lo.s32 	%r1, %r3, %r4, %r5;
	setp.ge.s32 	%p1, %r1, %r2;
	@%p1 bra 	$L__BB1_6;
	cvta.to.global.u64 	%rd4, %rd3;
	cvta.to.global.u64 	%rd5, %rd2;
	mul.wide.s32 	%rd6, %r1, 4;
	add.s64 	%rd1, %rd4, %rd6;
	mov.b32 	%r6, 0;
	st.global.u32 	[%rd1], %r6;
	mul.wide.s32 	%rd7, %r1, 36;
	add.s64 	%rd8, %rd5, %rd7;
	ld.global.f32 	%f20, [%rd8];
	ld.global.f32 	%f21, [%rd8+4];
	ld.global.f32 	%f22, [%rd8+8];
	ld.global.f32 	%f23, [%rd8+12];
	ld.global.f32 	%f24, [%rd8+16];
	ld.global.f32 	%f25, [%rd8+20];
	ld.global.f32 	%f26, [%rd8+24];
	ld.global.f32 	%f27, [%rd8+28];
	ld.global.f32 	%f28, [%rd8+32];
	sub.f32 	%f4, %f20, %f16;
	sub.f32 	%f5, %f21, %f17;
	sub.f32 	%f29, %f22, %f18;
	sub.f32 	%f6, %f23, %f16;
	sub.f32 	%f7, %f24, %f17;
	sub.f32 	%f30, %f25, %f18;
	sub.f32 	%f8, %f26, %f16;
	sub.f32 	%f9, %f27, %f17;
	sub.f32 	%f31, %f28, %f18;
	mul.f32 	%f32, %f7, %f31;
	mul.f32 	%f33, %f30, %f9;
	sub.f32 	%f34, %f32, %f33;
	mul.f32 	%f35, %f30, %f8;
	mul.f32 	%f36, %f6, %f31;
	sub.f32 	%f37, %f35, %f36;
	mul.f32 	%f38, %f6, %f9;
	mul.f32 	%f39, %f7, %f8;
	sub.f32 	%f40, %f38, %f39;
	mul.f32 	%f41, %f5, %f37;
	fma.rn.f32 	%f42, %f4, %f34, %f41;
	fma.rn.f32 	%f43, %f29, %f40, %f42;
	div.rn.f32 	%f44, %f43, 0f40C00000;
	sub.f32 	%f10, %f22, %f19;
	sub.f32 	%f11, %f25, %f19;
	sub.f32 	%f12, %f28, %f19;
	mul.f32 	%f45, %f7, %f12;
	mul.f32 	%f46, %f11, %f9;
	sub.f32 	%f47, %f45, %f46;
	mul.f32 	%f48, %f11, %f8;
	mul.f32 	%f49, %f6, %f12;
	sub.f32 	%f50, %f48, %f49;
	mul.f32 	%f51, %f5, %f50;
	fma.rn.f32 	%f52, %f4, %f47, %f51;
	fma.rn.f32 	%f53, %f10, %f40, %f52;
	div.rn.f32 	%f54, %f53, 0f40C00000;
	mul.f32 	%f55, %f44, %f54;
	setp.gtu.f32 	%p2, %f55, 0f00000000;
	@%p2 bra 	$L__BB1_6;
	sub.f32 	%f56, %f16, %f16;
	sub.f32 	%f57, %f17, %f17;
	sub.f32 	%f58, %f18, %f19;
	mul.f32 	%f59, %f58, %f7;
	mul.f32 	%f60, %f57, %f11;
	sub.f32 	%f61, %f59, %f60;
	mul.f32 	%f62, %f56, %f11;
	mul.f32 	%f63, %f58, %f6;
	sub.f32 	%f64, %f62, %f63;
	mul.f32 	%f65, %f57, %f6;
	mul.f32 	%f66, %f56, %f7;
	sub.f32 	%f67, %f65, %f66;
	mul.f32 	%f68, %f5, %f64;
	fma.rn.f32 	%f69, %f4, %f61, %f68;
	fma.rn.f32 	%f70, %f10, %f67, %f69;
	div.rn.f32 	%f13, %f70, 0f40C00000;
	mul.f32 	%f71, %f58, %f9;
	mul.f32 	%f72, %f57, %f12;
	sub.f32 	%f73, %f71, %f72;
	mul.f32 	%f74, %f56, %f12;
	mul.f32 	%f75, %f58, %f8;
	sub.f32 	%f76, %f74, %f75;
	mul.f32 	%f77, %f57, %f8;
	mul.f32 	%f78, %f56, %f9;
	sub.f32 	%f79, %f77, %f78;
	mul.f32 	%f80, %f7, %f76;
	fma.rn.f32 	%f81, %f6, %f73, %f80;
	fma.rn.f32 	%f82, %f11, %f79, %f81;
	div.rn.f32 	%f83, %f82, 0f40C00000;
	mul.f32 	%f84, %f58, %f5;
	mul.f32 	%f85, %f57, %f10;
	sub.f32 	%f86, %f84, %f85;
	mul.f32 	%f87, %f56, %f10;
	mul.f32 	%f88, %f58, %f4;
	sub.f32 	%f89, %f87, %f88;
	mul.f32 	%f90, %f57, %f4;
	mul.f32 	%f91, %f56, %f5;
	sub.f32 	%f92, %f90, %f91;
	mul.f32 	%f93, %f89, %f9;
	fma.rn.f32 	%f94, %f86, %f8, %f93;
	fma.rn.f32 	%f95, %f92, %f12, %f94;
	div.rn.f32 	%f96, %f95, 0f40C00000;
	setp.ltu.f32 	%p3, %f13, 0f00000000;
	setp.ltu.f32 	%p4, %f83, 0f00000000;
	or.pred  	%p5, %p3, %p4;
	setp.ltu.f32 	%p6, %f96, 0f00000000;
	or.pred  	%p7, %p5, %p6;
	@%p7 bra 	$L__BB1_4;
	mov.b32 	%r8, 1065353216;
	st.global.u32 	[%rd1], %r8;
	bra.uni 	$L__BB1_6;
$L__BB1_4:
	setp.geu.f32 	%p8, %f13, 0f00000000;
	setp.geu.f32 	%p9, %f83, 0f00000000;
	or.pred  	%p10, %p8, %p9;
	setp.geu.f32 	%p11, %f96, 0f00000000;
	or.pred  	%p12, %p10, %p11;
	@%p12 bra 	$L__BB1_6;
	mov.b32 	%r7, 1065353216;
	st.global.u32 	[%rd1], %r7;
$L__BB1_6:
	ret;

}


// ===== COMPILED SASS (sm_100) =====

	.target	sm_100

	.elftype	@"ET_EXEC"


//--------------------- .note.nv.tkinfo           --------------------------
	.section	.note.nv.tkinfo,"",@"SHT_NOTE"
	.sectionflags	@"SHF_NOTE_NV_TKINFO"
	.tkinfo
        /*0018*/ 	.word	0x00000002
        /*0030*/ 	.string	""
        /*0030*/ 	.string	"ptxas"
        /*0030*/ 	.string	"Cuda compilation tools, release 13.0, V13.0.88"
        /*0030*/ 	.string	"Build cuda_13.0.r13.0/compiler.36424714_0"
        /*0030*/ 	.string	"-arch sm_100 -m 64 "



//--------------------- .note.nv.cuinfo           --------------------------
	.section	.note.nv.cuinfo,"",@"SHT_NOTE"
	.sectionflags	@"SHF_NOTE_NV_CUINFO"
        /*0018*/ 	.short	0x0002
        /*001a*/ 	.short	0x0064
        /*001c*/ 	.short	0x0082
	.zero		2


//--------------------- .nv.info                  --------------------------
	.section	.nv.info,"",@"SHT_CUDA_INFO"
	.align	4


	//----- nvinfo : EIATTR_REGCOUNT
	.align		4
        /*0000*/ 	.byte	0x04, 0x2f
        /*0002*/ 	.short	(.L_1 - .L_0)
	.align		4
.L_0:
        /*0004*/ 	.word	index@(_Z22intersections_z_kernel4vec3fPK8triangleiPf)
        /*0008*/ 	.word	0x00000020


	//----- nvinfo : EIATTR_FRAME_SIZE
	.align		4
.L_1:
        /*000c*/ 	.byte	0x04, 0x11
        /*000e*/ 	.short	(.L_3 - .L_2)
	.align		4
.L_2:
        /*0010*/ 	.word	index@($__internal_1_$__cuda_sm3x_div_rn_noftz_f32_slowpath)
        /*0014*/ 	.word	0x00000000


	//----- nvinfo : EIATTR_FRAME_SIZE
	.align		4
.L_3:
        /*0018*/ 	.byte	0x04, 0x11
        /*001a*/ 	.short	(.L_5 - .L_4)
	.align		4
.L_4:
        /*001c*/ 	.word	index@(_Z22intersections_z_kernel4vec3fPK8triangleiPf)
        /*0020*/ 	.word	0x00000000


	//----- nvinfo : EIATTR_REGCOUNT
	.align		4
.L_5:
        /*0024*/ 	.byte	0x04, 0x2f
        /*0026*/ 	.short	(.L_7 - .L_6)
	.align		4
.L_6:
        /*0028*/ 	.word	index@(_Z26intersections_z_kernel_alt4vec3fPK8triangleiPf)
        /*002c*/ 	.word	0x0000001d


	//----- nvinfo : EIATTR_FRAME_SIZE
	.align		4
.L_7:
        /*0030*/ 	.byte	0x04, 0x11
        /*0032*/ 	.short	(.L_9 - .L_8)
	.align		4
.L_8:
        /*0034*/ 	.word	index@($__internal_0_$__cuda_sm3x_div_rn_noftz_f32_slowpath)
        /*0038*/ 	.word	0x00000000


	//----- nvinfo : EIATTR_FRAME_SIZE
	.align		4
.L_9:
        /*003c*/ 	.byte	0x04, 0x11
        /*003e*/ 	.short	(.L_11 - .L_10)
	.align		4
.L_10:
        /*0040*/ 	.word	index@(_Z26intersections_z_kernel_alt4vec3fPK8triangleiPf)
        /*0044*/ 	.word	0x00000000


	//----- nvinfo : EIATTR_MIN_STACK_SIZE
	.align		4
.L_11:
        /*0048*/ 	.byte	0x04, 0x12
        /*004a*/ 	.short	(.L_13 - .L_12)
	.align		4
.L_12:
        /*004c*/ 	.word	index@(_Z26intersections_z_kernel_alt4vec3fPK8triangleiPf)
        /*0050*/ 	.word	0x00000000


	//----- nvinfo : EIATTR_MIN_STACK_SIZE
	.align		4
.L_13:
        /*0054*/ 	.byte	0x04, 0x12
        /*0056*/ 	.short	(.L_15 - .L_14)
	.align		4
.L_14:
        /*0058*/ 	.word	index@(_Z22intersections_z_kernel4vec3fPK8triangleiPf)
        /*005c*/ 	.word	0x00000000
.L_15:


//--------------------- .nv.compat                --------------------------
	.section	.nv.compat,"",@"SHT_CUDA_COMPAT_INFO"
	.align	4
        /*0000*/ 	.byte	0x02, 0x09, 0x00, 0x00, 0x02, 0x02, 0x01, 0x00, 0x02, 0x05, 0x05, 0x00, 0x03, 0x07, 0x01, 0x01
        /*0010*/ 	.byte	0x02, 0x03, 0x00, 0x00, 0x02, 0x06, 0x01, 0x00, 0x04, 0x0b, 0x08, 0x00, 0x01, 0x00, 0x00, 0x00
        /*0020*/ 	.byte	0x00, 0x00, 0x00, 0x00


//--------------------- .nv.info._Z26intersections_z_kernel_alt4vec3fPK8triangleiPf --------------------------
	.section	.nv.info._Z26intersections_z_kernel_alt4vec3fPK8triangleiPf,"",@"SHT_CUDA_INFO"
	.sectionflags	@""
	.align	4


	//----- nvinfo : EIATTR_CUDA_API_VERSION
	.align		4
        /*0000*/ 	.byte	0x04, 0x37
        /*0002*/ 	.short	(.L_17 - .L_16)
.L_16:
        /*0004*/ 	.word	0x00000082


	//----- nvinfo : EIATTR_KPARAM_INFO
	.align		4
.L_17:
        /*0008*/ 	.byte	0x04, 0x17
        /*000a*/ 	.short	(.L_19 - .L_18)
.L_18:
        /*000c*/ 	.word	0x00000000
        /*0010*/ 	.short	0x0004
        /*0012*/ 	.short	0x0020
        /*0014*/ 	.byte	0x00, 0xf5, 0x21, 0x00


	//----- nvinfo : EIATTR_KPARAM_INFO
	.align		4
.L_19:
        /*0018*/ 	.byte	0x04, 0x17
        /*001a*/ 	.short	(.L_21 - .L_20)
.L_20:
        /*001c*/ 	.word	0x00000000
        /*0020*/ 	.short	0x0003
        /*0022*/ 	.short	0x0018
        /*0024*/ 	.byte	0x00, 0xf0, 0x11, 0x00


	//----- nvinfo : EIATTR_KPARAM_INFO
	.align		4
.L_21:
        /*0028*/ 	.byte	0x04, 0x17
        /*002a*/ 	.short	(.L_23 - .L_22)
.L_22:
        /*002c*/ 	.word	0x00000000
        /*0030*/ 	.short	0x0002
        /*0032*/ 	.short	0x0010
        /*0034*/ 	.byte	0x00, 0xf5, 0x21, 0x00


	//----- nvinfo : EIATTR_KPARAM_INFO
	.align		4
.L_23:
        /*0038*/ 	.byte	0x04, 0x17
        /*003a*/ 	.short	(.L_25 - .L_24)
.L_24:
        /*003c*/ 	.word	0x00000000
        /*0040*/ 	.short	0x0001
        /*0042*/ 	.short	0x000c
        /*0044*/ 	.byte	0x00, 0xf0, 0x11, 0x00


	//----- nvinfo : EIATTR_KPARAM_INFO
	.align		4
.L_25:
        /*0048*/ 	.byte	0x04, 0x17
        /*004a*/ 	.short	(.L_27 - .L_26)
.L_26:
        /*004c*/ 	.word	0x00000000
        /*0050*/ 	.short	0x0000
        /*0052*/ 	.short	0x0000
        /*0054*/ 	.byte	0x00, 0xf0, 0x31, 0x00


	//----- nvinfo : EIATTR_SPARSE_MMA_MASK
	.align		4
.L_27:
        /*0058*/ 	.byte	0x03, 0x50
        /*005a*/ 	.short	0x0000


	//----- nvinfo : EIATTR_MAXREG_COUNT
	.align		4
        /*005c*/ 	.byte	0x03, 0x1b
        /*005e*/ 	.short	0x00ff


	//----- nvinfo : EIATTR_MERCURY_ISA_VERSION
	.align		4
        /*0060*/ 	.byte	0x03, 0x5f
        /*0062*/ 	.short	0x0101


	//----- nvinfo : EIATTR_VRC_CTA_INIT_COUNT
	.align		4
        /*0064*/ 	.byte	0x02, 0x4a
	.zero		1
	.zero		1


	//----- nvinfo : EIATTR_EXIT_INSTR_OFFSETS
	.align		4
        /*0068*/ 	.byte	0x04, 0x1c
        /*006a*/ 	.short	(.L_29 - .L_28)


	//   ....[0]....
.L_28:
        /*006c*/ 	.word	0x00000070


	//   ....[1]....
        /*0070*/ 	.word	0x00000540


	//   ....[2]....
        /*0074*/ 	.word	0x00000a10


	//   ....[3]....
        /*0078*/ 	.word	0x00000a50


	//   ....[4]....
        /*007c*/ 	.word	0x00000a80


	//----- nvinfo : EIATTR_CRS_STACK_SIZE
	.align		4
.L_29:
        /*0080*/ 	.byte	0x04, 0x1e
        /*0082*/ 	.short	(.L_31 - .L_30)
.L_30:
        /*0084*/ 	.word	0x00000000


	//----- nvinfo : EIATTR_CBANK_PARAM_SIZE
	.align		4
.L_31:
        /*0088*/ 	.byte	0x03, 0x19
        /*008a*/ 	.short	0x0028


	//----- nvinfo : EIATTR_PARAM_CBANK
	.align		4
        /*008c*/ 	.byte	0x04, 0x0a
        /*008e*/ 	.short	(.L_33 - .L_32)
	.align		4
.L_32:
        /*0090*/ 	.word	index@(.nv.constant0._Z26intersections_z_kernel_alt4vec3fPK8triangleiPf)
        /*0094*/ 	.short	0x0380
        /*0096*/ 	.short	0x0028


	//----- nvinfo : EIATTR_SW_WAR
	.align		4
.L_33:
        /*0098*/ 	.byte	0x04, 0x36
        /*009a*/ 	.short	(.L_35 - .L_34)
.L_34:
        /*009c*/ 	.word	0x00000008
.L_35:


//--------------------- .nv.info._Z22intersections_z_kernel4vec3fPK8triangleiPf --------------------------
	.section	.nv.info._Z22intersections_z_kernel4vec3fPK8triangleiPf,"",@"SHT_CUDA_INFO"
	.sectionflags	@""
	.align	4


	//----- nvinfo : EIATTR_CUDA_API_VERSION
	.align		4
        /*0000*/ 	.byte	0x04, 0x37
        /*0002*/ 	.short	(.L_37 - .L_36)
.L_36:
        /*0004*/ 	.word	0x00000082


	//----- nvinfo : EIATTR_KPARAM_INFO
	.align		4
.L_37:
        /*0008*/ 	.byte	0x04, 0x17
        /*000a*/ 	.short	(.L_39 - .L_38)
.L_38:
        /*000c*/ 	.word	0x00000000
        /*0010*/ 	.short	0x0004
        /*0012*/ 	.short	0x0020
        /*0014*/ 	.byte	0x00, 0xf5, 0x21, 0x00


	//----- nvinfo : EIATTR_KPARAM_INFO
	.align		4
.L_39:
        /*0018*/ 	.byte	0x04, 0x17
        /*001a*/ 	.short	(.L_41 - .L_40)
.L_40:
        /*001c*/ 	.word	0x00000000
        /*0020*/ 	.short	0x0003
        /*0022*/ 	.short	0x0018
        /*0024*/ 	.byte	0x00, 0xf0, 0x11, 0x00


	//----- nvinfo : EIATTR_KPARAM_INFO
	.align		4
.L_41:
        /*0028*/ 	.byte	0x04, 0x17
        /*002a*/ 	.short	(.L_43 - .L_42)
.L_42:
        /*002c*/ 	.word	0x00000000
        /*0030*/ 	.short	0x0002
        /*0032*/ 	.short	0x0010
        /*0034*/ 	.byte	0x00, 0xf5, 0x21, 0x00


	//----- nvinfo : EIATTR_KPARAM_INFO
	.align		4
.L_43:
        /*0038*/ 	.byte	0x04, 0x17
        /*003a*/ 	.short	(.L_45 - .L_44)
.L_44:
        /*003c*/ 	.word	0x00000000
        /*0040*/ 	.short	0x0001
        /*0042*/ 	.short	0x000c
        /*0044*/ 	.byte	0x00, 0xf0, 0x11, 0x00


	//----- nvinfo : EIATTR_KPARAM_INFO
	.align		4
.L_45:
        /*0048*/ 	.byte	0x04, 0x17
        /*004a*/ 	.short	(.L_47 - .L_46)
.L_46:
        /*004c*/ 	.word	0x00000000
        /*0050*/ 	.short	0x0000
        /*0052*/ 	.short	0x0000
        /*0054*/ 	.byte	0x00, 0xf0, 0x31, 0x00


	//----- nvinfo : EIATTR_SPARSE_MMA_MASK
	.align		4
.L_47:
        /*0058*/ 	.byte	0x03, 0x50
        /*005a*/ 	.short	0x0000


	//----- nvinfo : EIATTR_MAXREG_COUNT
	.align		4
        /*005c*/ 	.byte	0x03, 0x1b
        /*005e*/ 	.short	0x00ff


	//----- nvinfo : EIATTR_MERCURY_ISA_VERSION
	.align		4
        /*0060*/ 	.byte	0x03, 0x5f
        /*0062*/ 	.short	0x0101


	//----- nvinfo : EIATTR_VRC_CTA_INIT_COUNT
	.align		4
        /*0064*/ 	.byte	0x02, 0x4a
	.zero		1
	.zero		1


	//----- nvinfo : EIATTR_EXIT_INSTR_OFFSETS
	.align		4
        /*0068*/ 	.byte	0x04, 0x1c
        /*006a*/ 	.short	(.L_49 - .L_48)


	//   ....[0]....
.L_48:
        /*006c*/ 	.word	0x00000070


	//   ....[1]....
        /*0070*/ 	.word	0x00000560


	//   ....[2]....
        /*0074*/ 	.word	0x000005e0


	//   ....[3]....
        /*0078*/ 	.word	0x000008c0


	//   ....[4]....
        /*007c*/ 	.word	0x000008f0


	//----- nvinfo : EIATTR_CRS_STACK_SIZE
	.align		4
.L_49:
        /*0080*/ 	.byte	0x04, 0x1e
        /*0082*/ 	.short	(.L_51 - .L_50)
.L_50:
        /*0084*/ 	.word	0x00000000


	//----- nvinfo : EIATTR_CBANK_PARAM_SIZE
	.align		4
.L_51:
        /*0088*/ 	.byte	0x03, 0x19
        /*008a*/ 	.short	0x0028


	//----- nvinfo : EIATTR_PARAM_CBANK
	.align		4
        /*008c*/ 	.byte	0x04, 0x0a
        /*008e*/ 	.short	(.L_53 - .L_52)
	.align		4
.L_52:
        /*0090*/ 	.word	index@(.nv.constant0._Z22intersections_z_kernel4vec3fPK8triangleiPf)
        /*0094*/ 	.short	0x0380
        /*0096*/ 	.short	0x0028


	//----- nvinfo : EIATTR_SW_WAR
	.align		4
.L_53:
        /*0098*/ 	.byte	0x04, 0x36
        /*009a*/ 	.short	(.L_55 - .L_54)
.L_54:
        /*009c*/ 	.word	0x00000008
.L_55:


//--------------------- .nv.callgraph             --------------------------
	.section	.nv.callgraph,"",@"SHT_CUDA_CALLGRAPH"
	.align	4
	.sectionentsize	8
	.align		4
        /*0000*/ 	.word	0x00000000
	.align		4
        /*0004*/ 	.word	0xffffffff
	.align		4
        /*0008*/ 	.word	0x00000000
	.align		4
        /*000c*/ 	.word	0xfffffffe
	.align		4
        /*0010*/ 	.word	0x00000000
	.align		4
        /*0014*/ 	.word	0xfffffffd
	.align		4
        /*0018*/ 	.word	0x00000000
	.align		4
        /*001c*/ 	.word	0xfffffffc


//--------------------- .text._Z26intersections_z_kernel_alt4vec3fPK8triangleiPf --------------------------
	.section	.text._Z26intersections_z_kernel_alt4vec3fPK8triangleiPf,"ax",@progbits
	.align	128
        .global         _Z26intersections_z_kernel_alt4vec3fPK8triangleiPf
        .type           _Z26intersections_z_kernel_alt4vec3fPK8triangleiPf,@function
        .size           _Z26intersections_z_kernel_alt4vec3fPK8triangleiPf,(.L_x_42 - _Z26intersections_z_kernel_alt4vec3fPK8triangleiPf)
        .other          _Z26intersections_z_kernel_alt4vec3fPK8triangleiPf,@"STO_CUDA_ENTRY STV_DEFAULT"
_Z26intersections_z_kernel_alt4vec3fPK8triangleiPf:
.text._Z26intersections_z_kernel_alt4vec3fPK8triangleiPf:
[----:B------:R-:W-:Y:S01]  /*0000*/  LDC R1, c[0x0][0x37c] ;  /* 0x0000df00ff017b82 */ /* 0x000fe20000000800 */
[----:B------:R-:W0:Y:S07]  /*0010*/  S2R R0, SR_TID.X ;  /* 0x0000000000007919 */ /* 0x000e2e0000002100 */
[----:B------:R-:W0:Y:S01]  /*0020*/  S2UR UR4, SR_CTAID.X ;  /* 0x00000000000479c3 */ /* 0x000e220000002500 */
[----:B------:R-:W1:Y:S07]  /*0030*/  LDCU UR5, c[0x0][0x398] ;  /* 0x00007300ff0577ac */ /* 0x000e6e0008000800 */
[----:B------:R-:W0:Y:S02]  /*0040*/  LDC R3, c[0x0][0x360] ;  /* 0x0000d800ff037b82 */ /* 0x000e240000000800 */
[----:B0-----:R-:W-:-:S05]  /*0050*/  IMAD R3, R3, UR4, R0 ;  /* 0x0000000403037c24 */ /* 0x001fca000f8e0200 */
[----:B-1----:R-:W-:-:S13]  /*0060*/  ISETP.GE.AND P0, PT, R3, UR5, PT ;  /* 0x0000000503007c0c */ /* 0x002fda000bf06270 */
[----:B------:R-:W-:Y:S05]  /*0070*/  @P0 EXIT ;  /* 0x000000000000094d */ /* 0x000fea0003800000 */
[----:B------:R-:W0:Y:S01]  /*0080*/  LDC.64 R14, c[0x0][0x3a0] ;  /* 0x0000e800ff0e7b82 */ /* 0x000e220000000a00 */
[----:B------:R-:W1:Y:S01]  /*0090*/  LDCU.64 UR4, c[0x0][0x358] ;  /* 0x00006b00ff0477ac */ /* 0x000e620008000a00 */
[----:B------:R-:W2:Y:S06]  /*00a0*/  LDCU.64 UR6, c[0x0][0x380] ;  /* 0x00007000ff0677ac */ /* 0x000eac0008000a00 */
[----:B------:R-:W3:Y:S01]  /*00b0*/  LDC.64 R6, c[0x0][0x390] ;  /* 0x0000e400ff067b82 */ /* 0x000ee20000000a00 */
[----:B------:R-:W4:Y:S01]  /*00c0*/  LDCU UR8, c[0x0][0x388] ;  /* 0x00007100ff0877ac */ /* 0x000f220008000800 */
[----:B0-----:R-:W-:-:S05]  /*00d0*/  IMAD.WIDE R14, R3, 0x4, R14 ;  /* 0x00000004030e7825 */ /* 0x001fca00078e020e */
[----:B-1----:R0:W-:Y:S01]  /*00e0*/  STG.E desc[UR4][R14.64], RZ ;  /* 0x000000ff0e007986 */ /* 0x0021e2000c101904 */
[----:B---3--:R-:W-:-:S05]  /*00f0*/  IMAD.WIDE R6, R3, 0x24, R6 ;  /* 0x0000002403067825 */ /* 0x008fca00078e0206 */
[----:B------:R-:W2:Y:S04]  /*0100*/  LDG.E R11, desc[UR4][R6.64+0xc] ;  /* 0x00000c04060b7981 */ /* 0x000ea8000c1e1900 */
[----:B------:R-:W4:Y:S04]  /*0110*/  LDG.E R4, desc[UR4][R6.64+0x20] ;  /* 0x0000200406047981 */ /* 0x000f28000c1e1900 */
[----:B------:R-:W3:Y:S04]  /*0120*/  LDG.E R3, desc[UR4][R6.64+0x14] ;  /* 0x0000140406037981 */ /* 0x000ee8000c1e1900 */
[----:B------:R-:W5:Y:S04]  /*0130*/  LDG.E R10, desc[UR4][R6.64+0x1c] ;  /* 0x00001c04060a7981 */ /* 0x000f68000c1e1900 */
[----:B------:R-:W5:Y:S04]  /*0140*/  LDG.E R8, desc[UR4][R6.64+0x18] ;  /* 0x0000180406087981 */ /* 0x000f68000c1e1900 */
[----:B------:R-:W5:Y:S04]  /*0150*/  LDG.E R9, desc[UR4][R6.64+0x10] ;  /* 0x0000100406097981 */ /* 0x000f68000c1e1900 */
[----:B------:R-:W5:Y:S04]  /*0160*/  LDG.E R5, desc[UR4][R6.64+0x4] ;  /* 0x0000040406057981 */ /* 0x000f68000c1e1900 */
[----:B------:R-:W5:Y:S04]  /*0170*/  LDG.E R0, desc[UR4][R6.64] ;  /* 0x0000000406007981 */ /* 0x000f68000c1e1900 */
[----:B------:R1:W5:Y:S01]  /*0180*/  LDG.E R2, desc[UR4][R6.64+0x8] ;  /* 0x0000080406027981 */ /* 0x000362000c1e1900 */
[----:B------:R-:W-:Y:S01]  /*0190*/  BSSY.RECONVERGENT B0, `(.L_x_0) ;  /* 0x000001f000007945 */ /* 0x000fe20003800200 */
[----:B--2---:R-:W-:Y:S01]  /*01a0*/  FADD R11, R11, -UR6 ;  /* 0x800000060b0b7e21 */ /* 0x004fe20008000000 */
[----:B----4-:R-:W-:Y:S01]  /*01b0*/  FADD R12, R4, -UR8 ;  /* 0x80000008040c7e21 */ /* 0x010fe20008000000 */
[----:B---3--:R-:W-:-:S03]  /*01c0*/  FADD R13, R3, -UR8 ;  /* 0x80000008030d7e21 */ /* 0x008fc60008000000 */
[----:B------:R-:W-:Y:S01]  /*01d0*/  FMUL R18, R11, R12 ;  /* 0x0000000c0b127220 */ /* 0x000fe20000400000 */
[----:B-----5:R-:W-:Y:S01]  /*01e0*/  FADD R10, R10, -UR7 ;  /* 0x800000070a0a7e21 */ /* 0x020fe20008000000 */
[----:B------:R-:W-:-:S03]  /*01f0*/  FADD R8, R8, -UR6 ;  /* 0x8000000608087e21 */ /* 0x000fc60008000000 */
[----:B------:R-:W-:Y:S01]  /*0200*/  FMUL R16, R13, R10 ;  /* 0x0000000a0d107220 */ /* 0x000fe20000400000 */
[----:B------:R-:W-:Y:S01]  /*0210*/  FADD R9, R9, -UR7 ;  /* 0x8000000709097e21 */ /* 0x000fe20008000000 */
[----:B------:R-:W-:Y:S01]  /*0220*/  FFMA R18, R13, R8, -R18 ;  /* 0x000000080d127223 */ /* 0x000fe20000000812 */
[----:B-1----:R-:W-:Y:S02]  /*0230*/  FADD R7, R5, -UR7 ;  /* 0x8000000705077e21 */ /* 0x002fe40008000000 */
[C---:B------:R-:W-:Y:S01]  /*0240*/  FFMA R13, R9.reuse, R12, -R16 ;  /* 0x0000000c090d7223 */ /* 0x040fe20000000810 */
[----:B------:R-:W-:Y:S01]  /*0250*/  FMUL R12, R9, R8 ;  /* 0x00000008090c7220 */ /* 0x000fe20000400000 */
[----:B------:R-:W-:Y:S02]  /*0260*/  HFMA2 R16, -RZ, RZ, 1.541015625, -0.052093505859375 ;  /* 0x3e2aaaabff107431 */ /* 0x000fe400000001ff */
[----:B------:R-:W-:Y:S01]  /*0270*/  FADD R6, R0, -UR6 ;  /* 0x8000000600067e21 */ /* 0x000fe20008000000 */
[----:B------:R-:W-:Y:S01]  /*0280*/  FMUL R17, R7, R18 ;  /* 0x0000001207117220 */ /* 0x000fe20000400000 */
[----:B------:R-:W-:Y:S01]  /*0290*/  FFMA R23, R11, R10, -R12 ;  /* 0x0000000a0b177223 */ /* 0x000fe2000000080c */
[----:B------:R-:W-:Y:S01]  /*02a0*/  MOV R5, 0x40c00000 ;  /* 0x40c0000000057802 */ /* 0x000fe20000000f00 */
[----:B------:R-:W-:Y:S01]  /*02b0*/  FADD R0, R2, -UR8 ;  /* 0x8000000802007e21 */ /* 0x000fe20008000000 */
[----:B------:R-:W-:-:S04]  /*02c0*/  FFMA R13, R6, R13, R17 ;  /* 0x0000000d060d7223 */ /* 0x000fc80000000011 */
[----:B------:R-:W-:Y:S01]  /*02d0*/  FFMA R0, R0, R23, R13 ;  /* 0x0000001700007223 */ /* 0x000fe2000000000d */
[----:B------:R-:W-:-:S03]  /*02e0*/  FFMA R12, R16, -R5, 1 ;  /* 0x3f800000100c7423 */ /* 0x000fc60000000805 */
[----:B------:R-:W1:Y:S01]  /*02f0*/  FCHK P0, R0, 6 ;  /* 0x40c0000000007902 */ /* 0x000e620000000000 */
[----:B------:R-:W-:-:S04]  /*0300*/  FFMA R13, R12, R16, 0.16666667163372039795 ;  /* 0x3e2aaaab0c0d7423 */ /* 0x000fc80000000010 */
[----:B------:R-:W-:-:S04]  /*0310*/  FFMA R18, R0, R13, RZ ;  /* 0x0000000d00127223 */ /* 0x000fc800000000ff */
[----:B------:R-:W-:-:S04]  /*0320*/  FFMA R12, R18, -6, R0 ;  /* 0xc0c00000120c7823 */ /* 0x000fc80000000000 */
[----:B------:R-:W-:Y:S01]  /*0330*/  FFMA R18, R13, R12, R18 ;  /* 0x0000000c0d127223 */ /* 0x000fe20000000012 */
[----:B01----:R-:W-:Y:S06]  /*0340*/  @!P0 BRA `(.L_x_1) ;  /* 0x00000000000c8947 */ /* 0x003fec0003800000 */
[----:B------:R-:W-:-:S07]  /*0350*/  MOV R12, 0x370 ;  /* 0x00000370000c7802 */ /* 0x000fce0000000f00 */
[----:B------:R-:W-:Y:S05]  /*0360*/  CALL.REL.NOINC `($__internal_0_$__cuda_sm3x_div_rn_noftz_f32_slowpath) ;  /* 0x0000000400c87944 */ /* 0x000fea0003c00000 */
[----:B------:R-:W-:-:S07]  /*0370*/  MOV R18, R0 ;  /* 0x0000000000127202 */ /* 0x000fce0000000f00 */
.L_x_1:
[----:B------:R-:W-:Y:S05]  /*0380*/  BSYNC.RECONVERGENT B0 ;  /* 0x0000000000007941 */ /* 0x000fea0003800200 */
.L_x_0:
[----:B------:R-:W0:Y:S01]  /*0390*/  LDCU UR6, c[0x0][0x38c] ;  /* 0x00007180ff0677ac */ /* 0x000e220008000800 */
[----:B------:R-:W-:Y:S01]  /*03a0*/  HFMA2 R16, -RZ, RZ, 1.541015625, -0.052093505859375 ;  /* 0x3e2aaaabff107431 */ /* 0x000fe200000001ff */
[----:B------:R-:W-:Y:S01]  /*03b0*/  BSSY.RECONVERGENT B0, `(.L_x_2) ;  /* 0x0000016000007945 */ /* 0x000fe20003800200 */
[----:B0-----:R-:W-:Y:S01]  /*03c0*/  FADD R4, R4, -UR6 ;  /* 0x8000000604047e21 */ /* 0x001fe20008000000 */
[----:B------:R-:W-:Y:S01]  /*03d0*/  FADD R3, R3, -UR6 ;  /* 0x8000000603037e21 */ /* 0x000fe20008000000 */
[----:B------:R-:W-:Y:S02]  /*03e0*/  FADD R2, R2, -UR6 ;  /* 0x8000000602027e21 */ /* 0x000fe40008000000 */
[----:B------:R-:W-:Y:S01]  /*03f0*/  FMUL R13, R11, R4 ;  /* 0x000000040b0d7220 */ /* 0x000fe20000400000 */
[----:B------:R-:W-:-:S03]  /*0400*/  FMUL R0, R10, R3 ;  /* 0x000000030a007220 */ /* 0x000fc60000400000 */
[----:B------:R-:W-:Y:S01]  /*0410*/  FFMA R12, R8, R3, -R13 ;  /* 0x00000003080c7223 */ /* 0x000fe2000000080d */
[----:B------:R-:W-:-:S03]  /*0420*/  FFMA R13, R9, R4, -R0 ;  /* 0x00000004090d7223 */ /* 0x000fc60000000800 */
[----:B------:R-:W-:-:S04]  /*0430*/  FMUL R17, R7, R12 ;  /* 0x0000000c07117220 */ /* 0x000fc80000400000 */
[----:B------:R-:W-:Y:S01]  /*0440*/  FFMA R0, R6, R13, R17 ;  /* 0x0000000d06007223 */ /* 0x000fe20000000011 */
[----:B------:R-:W-:-:S03]  /*0450*/  FFMA R13, R16, -R5, 1 ;  /* 0x3f800000100d7423 */ /* 0x000fc60000000805 */
[----:B------:R-:W-:Y:S01]  /*0460*/  FFMA R23, R23, R2, R0 ;  /* 0x0000000217177223 */ /* 0x000fe20000000000 */
[----:B------:R-:W-:-:S03]  /*0470*/  FFMA R0, R13, R16, 0.16666667163372039795 ;  /* 0x3e2aaaab0d007423 */ /* 0x000fc60000000010 */
[----:B------:R-:W0:Y:S01]  /*0480*/  FCHK P0, R23, 6 ;  /* 0x40c0000017007902 */ /* 0x000e220000000000 */
[----:B------:R-:W-:-:S04]  /*0490*/  FFMA R12, R0, R23, RZ ;  /* 0x00000017000c7223 */ /* 0x000fc800000000ff */
[----:B------:R-:W-:-:S04]  /*04a0*/  FFMA R13, R12, -6, R23 ;  /* 0xc0c000000c0d7823 */ /* 0x000fc80000000017 */
[----:B------:R-:W-:Y:S01]  /*04b0*/  FFMA R13, R0, R13, R12 ;  /* 0x0000000d000d7223 */ /* 0x000fe2000000000c */
[----:B0-----:R-:W-:Y:S06]  /*04c0*/  @!P0 BRA `(.L_x_3) ;  /* 0x0000000000108947 */ /* 0x001fec0003800000 */
[----:B------:R-:W-:Y:S02]  /*04d0*/  MOV R0, R23 ;  /* 0x0000001700007202 */ /* 0x000fe40000000f00 */
[----:B------:R-:W-:-:S07]  /*04e0*/  MOV R12, 0x500 ;  /* 0x00000500000c7802 */ /* 0x000fce0000000f00 */
[----:B------:R-:W-:Y:S05]  /*04f0*/  CALL.REL.NOINC `($__internal_0_$__cuda_sm3x_div_rn_noftz_f32_slowpath) ;  /* 0x0000000400647944 */ /* 0x000fea0003c00000 */
[----:B------:R-:W-:-:S07]  /*0500*/  MOV R13, R0 ;  /* 0x00000000000d7202 */ /* 0x000fce0000000f00 */
.L_x_3:
[----:B------:R-:W-:Y:S05]  /*0510*/  BSYNC.RECONVERGENT B0 ;  /* 0x0000000000007941 */ /* 0x000fea0003800200 */
.L_x_2:
[----:B------:R-:W-:-:S05]  /*0520*/  FMUL R13, R13, R18 ;  /* 0x000000120d0d7220 */ /* 0x000fca0000400000 */
[----:B------:R-:W-:-:S13]  /*0530*/  FSETP.GTU.AND P0, PT, R13, RZ, PT ;  /* 0x000000ff0d00720b */ /* 0x000fda0003f0c000 */
[----:B------:R-:W-:Y:S05]  /*0540*/  @P0 EXIT ;  /* 0x000000000000094d */ /* 0x000fea0003800000 */
[----:B------:R-:W0:Y:S01]  /*0550*/  LDC.64 R22, c[0x0][0x388] ;  /* 0x0000e200ff167b82 */ /* 0x000e220000000a00 */
[----:B------:R-:W-:Y:S01]  /*0560*/  HFMA2 R18, -RZ, RZ, 1.541015625, -0.052093505859375 ;  /* 0x3e2aaaabff127431 */ /* 0x000fe200000001ff */
[----:B------:R-:W-:Y:S06]  /*0570*/  BSSY.RECONVERGENT B0, `(.L_x_4) ;  /* 0x0000018000007945 */ /* 0x000fec0003800200 */
[----:B------:R-:W1:Y:S01]  /*0580*/  LDC.64 R20, c[0x0][0x380] ;  /* 0x0000e000ff147b82 */ /* 0x000e620000000a00 */
[----:B0-----:R-:W-:-:S04]  /*0590*/  FADD R22, R22, -R23 ;  /* 0x8000001716167221 */ /* 0x001fc80000000000 */
[----:B------:R-:W-:Y:S01]  /*05a0*/  FMUL R12, R11, R22 ;  /* 0x000000160b0c7220 */ /* 0x000fe20000400000 */
[----:B-1----:R-:W-:Y:S01]  /*05b0*/  FADD R20, R20, -R20 ;  /* 0x8000001414147221 */ /* 0x002fe20000000000 */
[----:B------:R-:W-:-:S03]  /*05c0*/  FADD R23, R21, -R21 ;  /* 0x8000001515177221 */ /* 0x000fc60000000000 */
[CC--:B------:R-:W-:Y:S01]  /*05d0*/  FFMA R12, R3.reuse, R20.reuse, -R12 ;  /* 0x00000014030c7223 */ /* 0x0c0fe2000000080c */
[-C--:B------:R-:W-:Y:S01]  /*05e0*/  FMUL R0, R3, R23.reuse ;  /* 0x0000001703007220 */ /* 0x080fe20000400000 */
[----:B------:R-:W-:Y:S02]  /*05f0*/  FMUL R16, R9, R20 ;  /* 0x0000001409107220 */ /* 0x000fe40000400000 */
[----:B------:R-:W-:Y:S01]  /*0600*/  FMUL R19, R7, R12 ;  /* 0x0000000c07137220 */ /* 0x000fe20000400000 */
[----:B------:R-:W-:Y:S01]  /*0610*/  FFMA R13, R9, R22, -R0 ;  /* 0x00000016090d7223 */ /* 0x000fe20000000800 */
[----:B------:R-:W-:-:S03]  /*0620*/  FFMA R17, R11, R23, -R16 ;  /* 0x000000170b117223 */ /* 0x000fc60000000810 */
        /* <DEDUP_REMOVED lines=9> */
[----:B------:R-:W-:-:S07]  /*06c0*/  MOV R12, 0x6e0 ;  /* 0x000006e0000c7802 */ /* 0x000fce0000000f00 */
[----:B------:R-:W-:Y:S05]  /*06d0*/  CALL.REL.NOINC `($__internal_0_$__cuda_sm3x_div_rn_noftz_f32_slowpath) ;  /* 0x0000000000ec7944 */ /* 0x000fea0003c00000 */
[----:B------:R-:W-:-:S07]  /*06e0*/  MOV R18, R0 ;  /* 0x0000000000127202 */ /* 0x000fce0000000f00 */
.L_x_5:
[----:B------:R-:W-:Y:S05]  /*06f0*/  BSYNC.RECONVERGENT B0 ;  /* 0x0000000000007941 */ /* 0x000fea0003800200 */
.L_x_4:
[----:B------:R-:W-:Y:S01]  /*0700*/  FMUL R13, R8, R22 ;  /* 0x00000016080d7220 */ /* 0x000fe20000400000 */
[-C--:B------:R-:W-:Y:S01]  /*0710*/  FMUL R17, R10, R20.reuse ;  /* 0x000000140a117220 */ /* 0x080fe20000400000 */
[----:B------:R-:W-:Y:S01]  /*0720*/  HFMA2 R24, -RZ, RZ, 1.541015625, -0.052093505859375 ;  /* 0x3e2aaaabff187431 */ /* 0x000fe200000001ff */
[----:B------:R-:W-:Y:S01]  /*0730*/  BSSY.RECONVERGENT B0, `(.L_x_6) ;  /* 0x0000012000007945 */ /* 0x000fe20003800200 */
[C---:B------:R-:W-:Y:S01]  /*0740*/  FFMA R0, R4.reuse, R20, -R13 ;  /* 0x0000001404007223 */ /* 0x040fe2000000080d */
[-C--:B------:R-:W-:Y:S01]  /*0750*/  FMUL R13, R4, R23.reuse ;  /* 0x00000017040d7220 */ /* 0x080fe20000400000 */
[----:B------:R-:W-:Y:S02]  /*0760*/  FFMA R12, R8, R23, -R17 ;  /* 0x00000017080c7223 */ /* 0x000fe40000000811 */
[----:B------:R-:W-:Y:S01]  /*0770*/  FMUL R16, R9, R0 ;  /* 0x0000000009107220 */ /* 0x000fe20000400000 */
[----:B------:R-:W-:Y:S01]  /*0780*/  FFMA R0, R10, R22, -R13 ;  /* 0x000000160a007223 */ /* 0x000fe2000000080d */
[----:B------:R-:W-:-:S03]  /*0790*/  FFMA R9, R24, -R5, 1 ;  /* 0x3f80000018097423 */ /* 0x000fc60000000805 */
[----:B------:R-:W-:-:S04]  /*07a0*/  FFMA R0, R11, R0, R16 ;  /* 0x000000000b007223 */ /* 0x000fc80000000010 */
        /* <DEDUP_REMOVED lines=10> */
.L_x_7:
[----:B------:R-:W-:Y:S05]  /*0850*/  BSYNC.RECONVERGENT B0 ;  /* 0x0000000000007941 */ /* 0x000fea0003800200 */
.L_x_6:
[----:B------:R-:W-:Y:S01]  /*0860*/  FMUL R9, R6, R22 ;  /* 0x0000001606097220 */ /* 0x000fe20000400000 */
[CC--:B------:R-:W-:Y:S01]  /*0870*/  FMUL R0, R2.reuse, R23.reuse ;  /* 0x0000001702007220 */ /* 0x0c0fe20000400000 */
[CC--:B------:R-:W-:Y:S01]  /*0880*/  FMUL R11, R7.reuse, R20.reuse ;  /* 0x00000014070b7220 */ /* 0x0c0fe20000400000 */
[----:B------:R-:W-:Y:S01]  /*0890*/  BSSY.RECONVERGENT B0, `(.L_x_8) ;  /* 0x0000012000007945 */ /* 0x000fe20003800200 */
[----:B------:R-:W-:Y:S01]  /*08a0*/  FFMA R9, R2, R20, -R9 ;  /* 0x0000001402097223 */ /* 0x000fe20000000809 */
[----:B------:R-:W-:Y:S01]  /*08b0*/  FFMA R7, R7, R22, -R0 ;  /* 0x0000001607077223 */ /* 0x000fe20000000800 */
[----:B------:R-:W-:Y:S02]  /*08c0*/  HFMA2 R0, -RZ, RZ, 1.541015625, -0.052093505859375 ;  /* 0x3e2aaaabff007431 */ /* 0x000fe400000001ff */
[----:B------:R-:W-:Y:S01]  /*08d0*/  FFMA R11, R6, R23, -R11 ;  /* 0x00000017060b7223 */ /* 0x000fe2000000080b */
[----:B------:R-:W-:-:S04]  /*08e0*/  FMUL R9, R10, R9 ;  /* 0x000000090a097220 */ /* 0x000fc80000400000 */
[----:B------:R-:W-:-:S04]  /*08f0*/  FFMA R7, R8, R7, R9 ;  /* 0x0000000708077223 */ /* 0x000fc80000000009 */
[----:B------:R-:W-:Y:S01]  /*0900*/  FFMA R7, R4, R11, R7 ;  /* 0x0000000b04077223 */ /* 0x000fe20000000007 */
[----:B------:R-:W-:-:S03]  /*0910*/  FFMA R9, R0, -R5, 1 ;  /* 0x3f80000000097423 */ /* 0x000fc60000000805 */
[----:B------:R-:W0:Y:S01]  /*0920*/  FCHK P0, R7, 6 ;  /* 0x40c0000007007902 */ /* 0x000e220000000000 */
[----:B------:R-:W-:-:S04]  /*0930*/  FFMA R0, R9, R0, 0.16666667163372039795 ;  /* 0x3e2aaaab09007423 */ /* 0x000fc80000000000 */
[----:B------:R-:W-:-:S04]  /*0940*/  FFMA R2, R0, R7, RZ ;  /* 0x0000000700027223 */ /* 0x000fc800000000ff */
[----:B------:R-:W-:-:S04]  /*0950*/  FFMA R9, R2, -6, R7 ;  /* 0xc0c0000002097823 */ /* 0x000fc80000000007 */
[----:B------:R-:W-:Y:S01]  /*0960*/  FFMA R0, R0, R9, R2 ;  /* 0x0000000900007223 */ /* 0x000fe20000000002 */
[----:B0-----:R-:W-:Y:S06]  /*0970*/  @!P0 BRA `(.L_x_9) ;  /* 0x00000000000c8947 */ /* 0x001fec0003800000 */
[----:B------:R-:W-:Y:S02]  /*0980*/  MOV R0, R7 ;  /* 0x0000000700007202 */ /* 0x000fe40000000f00 */
[----:B------:R-:W-:-:S07]  /*0990*/  MOV R12, 0x9b0 ;  /* 0x000009b0000c7802 */ /* 0x000fce0000000f00 */
[----:B------:R-:W-:Y:S05]  /*09a0*/  CALL.REL.NOINC `($__internal_0_$__cuda_sm3x_div_rn_noftz_f32_slowpath) ;  /* 0x0000000000387944 */ /* 0x000fea0003c00000 */
.L_x_9:
[----:B------:R-:W-:Y:S05]  /*09b0*/  BSYNC.RECONVERGENT B0 ;  /* 0x0000000000007941 */ /* 0x000fea0003800200 */
.L_x_8:
[----:B------:R-:W-:-:S04]  /*09c0*/  FSETP.GE.AND P0, PT, R3, RZ, PT ;  /* 0x000000ff0300720b */ /* 0x000fc80003f06000 */
[----:B------:R-:W-:-:S04]  /*09d0*/  FSETP.LTU.OR P0, PT, R18, RZ, !P0 ;  /* 0x000000ff1200720b */ /* 0x000fc80004709400 */
[----:B------:R-:W-:-:S13]  /*09e0*/  FSETP.LTU.OR P0, PT, R0, RZ, P0 ;  /* 0x000000ff0000720b */ /* 0x000fda0000709400 */
[----:B------:R-:W-:-:S05]  /*09f0*/  @!P0 MOV R5, 0x3f800000 ;  /* 0x3f80000000058802 */ /* 0x000fca0000000f00 */
[----:B------:R0:W-:Y:S01]  /*0a00*/  @!P0 STG.E desc[UR4][R14.64], R5 ;  /* 0x000000050e008986 */ /* 0x0001e2000c101904 */
[----:B------:R-:W-:Y:S05]  /*0a10*/  @!P0 EXIT ;  /* 0x000000000000894d */ /* 0x000fea0003800000 */
[----:B------:R-:W-:-:S04]  /*0a20*/  FSETP.GEU.AND P0, PT, R3, RZ, PT ;  /* 0x000000ff0300720b */ /* 0x000fc80003f0e000 */
[----:B------:R-:W-:-:S04]  /*0a30*/  FSETP.GEU.OR P0, PT, R18, RZ, P0 ;  /* 0x000000ff1200720b */ /* 0x000fc8000070e400 */
[----:B------:R-:W-:-:S13]  /*0a40*/  FSETP.GEU.OR P0, PT, R0, RZ, P0 ;  /* 0x000000ff0000720b */ /* 0x000fda000070e400 */
[----:B------:R-:W-:Y:S05]  /*0a50*/  @P0 EXIT ;  /* 0x000000000000094d */ /* 0x000fea0003800000 */
[----:B------:R-:W-:-:S05]  /*0a60*/  HFMA2 R3, -RZ, RZ, 1.875, 0 ;  /* 0x3f800000ff037431 */ /* 0x000fca00000001ff */
[----:B------:R-:W-:Y:S01]  /*0a70*/  STG.E desc[UR4][R14.64], R3 ;  /* 0x000000030e007986 */ /* 0x000fe2000c101904 */
[----:B------:R-:W-:Y:S05]  /*0a80*/  EXIT ;  /* 0x000000000000794d */ /* 0x000fea0003800000 */
        .weak           $__internal_0_$__cuda_sm3x_div_rn_noftz_f32_slowpath
        .type           $__internal_0_$__cuda_sm3x_div_rn_noftz_f32_slowpath,@function
        .size           $__internal_0_$__cuda_sm3x_div_rn_noftz_f32_slowpath,(.L_x_42 - $__internal_0_$__cuda_sm3x_div_rn_noftz_f32_slowpath)
$__internal_0_$__cuda_sm3x_div_rn_noftz_f32_slowpath:
[----:B------:R-:W-:Y:S01]  /*0a90*/  SHF.R.U32.HI R13, RZ, 0x17, R5 ;  /* 0x00000017ff0d7819 */ /* 0x000fe20000011605 */
[----:B------:R-:W-:Y:S01]  /*0aa0*/  BSSY.RECONVERGENT B1, `(.L_x_10) ;  /* 0x0000066000017945 */ /* 0x000fe20003800200 */
[----:B------:R-:W-:Y:S02]  /*0ab0*/  SHF.R.U32.HI R19, RZ, 0x17, R0 ;  /* 0x00000017ff137819 */ /* 0x000fe40000011600 */
[----:B------:R-:W-:Y:S02]  /*0ac0*/  LOP3.LUT R13, R13, 0xff, RZ, 0xc0, !PT ;  /* 0x000000ff0d0d7812 */ /* 0x000fe400078ec0ff */
[----:B------:R-:W-:Y:S02]  /*0ad0*/  LOP3.LUT R19, R19, 0xff, RZ, 0xc0, !PT ;  /* 0x000000ff13137812 */ /* 0x000fe400078ec0ff */
[----:B------:R-:W-:Y:S02]  /*0ae0*/  IADD3 R21, PT, PT, R13, -0x1, RZ ;  /* 0xffffffff0d157810 */ /* 0x000fe40007ffe0ff */
[----:B------:R-:W-:-:S02]  /*0af0*/  IADD3 R16, PT, PT, R19, -0x1, RZ ;  /* 0xffffffff13107810 */ /* 0x000fc40007ffe0ff */
[----:B------:R-:W-:Y:S02]  /*0b00*/  ISETP.GT.U32.AND P0, PT, R21, 0xfd, PT ;  /* 0x000000fd1500780c */ /* 0x000fe40003f04070 */
[----:B------:R-:W-:Y:S02]  /*0b10*/  MOV R17, 0x40c00000 ;  /* 0x40c0000000117802 */ /* 0x000fe40000000f00 */
[----:B------:R-:W-:-:S13]  /*0b20*/  ISETP.GT.U32.OR P0, PT, R16, 0xfd, P0 ;  /* 0x000000fd1000780c */ /* 0x000fda0000704470 */
[----:B------:R-:W-:Y:S01]  /*0b30*/  @!P0 MOV R13, RZ ;  /* 0x000000ff000d8202 */ /* 0x000fe20000000f00 */
[----:B------:R-:W-:Y:S06]  /*0b40*/  @!P0 BRA `(.L_x_11) ;  /* 0x0000000000608947 */ /* 0x000fec0003800000 */
[----:B------:R-:W-:Y:S01]  /*0b50*/  HFMA2 R24, -RZ, RZ, 2.375, 0 ;  /* 0x40c00000ff187431 */ /* 0x000fe200000001ff */
[----:B------:R-:W-:-:S04]  /*0b60*/  FSETP.GTU.FTZ.AND P0, PT, |R0|, +INF , PT ;  /* 0x7f8000000000780b */ /* 0x000fc80003f1c200 */
[----:B------:R-:W-:-:S04]  /*0b70*/  FSETP.GTU.FTZ.AND P1, PT, |R24|, +INF , PT ;  /* 0x7f8000001800780b */ /* 0x000fc80003f3c200 */
[----:B------:R-:W-:-:S13]  /*0b80*/  PLOP3.LUT P0, PT, P0, P1, PT, 0xf8, 0x8f ;  /* 0x00000000008f781c */ /* 0x000fda0000703f70 */
[----:B------:R-:W-:Y:S05]  /*0b90*/  @P0 BRA `(.L_x_12) ;  /* 0x0000000400540947 */ /* 0x000fea0003800000 */
[----:B------:R-:W-:-:S13]  /*0ba0*/  LOP3.LUT P0, RZ, R17, 0x7fffffff, R0, 0xc8, !PT ;  /* 0x7fffffff11ff7812 */ /* 0x000fda000780c800 */
[----:B------:R-:W-:Y:S05]  /*0bb0*/  @!P0 BRA `(.L_x_13) ;  /* 0x0000000400448947 */ /* 0x000fea0003800000 */
[----:B------:R-:W-:Y:S02]  /*0bc0*/  FSETP.NEU.FTZ.AND P2, PT, |R0|, +INF , PT ;  /* 0x7f8000000000780b */ /* 0x000fe40003f5d200 */
[----:B------:R-:W-:Y:S02]  /*0bd0*/  FSETP.NEU.FTZ.AND P1, PT, |R24|, +INF , PT ;  /* 0x7f8000001800780b */ /* 0x000fe40003f3d200 */
[----:B------:R-:W-:-:S11]  /*0be0*/  FSETP.NEU.FTZ.AND P0, PT, |R0|, +INF , PT ;  /* 0x7f8000000000780b */ /* 0x000fd60003f1d200 */
[----:B------:R-:W-:Y:S05]  /*0bf0*/  @!P1 BRA !P2, `(.L_x_13) ;  /* 0x0000000400349947 */ /* 0x000fea0005000000 */
[----:B------:R-:W-:-:S04]  /*0c00*/  LOP3.LUT P2, RZ, R0, 0x7fffffff, RZ, 0xc0, !PT ;  /* 0x7fffffff00ff7812 */ /* 0x000fc8000784c0ff */
[----:B------:R-:W-:-:S13]  /*0c10*/  PLOP3.LUT P1, PT, P1, P2, PT, 0x2f, 0xf2 ;  /* 0x0000000000f2781c */ /* 0x000fda0000f24577 */
[----:B------:R-:W-:Y:S05]  /*0c20*/  @P1 BRA `(.L_x_14) ;  /* 0x0000000400201947 */ /* 0x000fea0003800000 */
[----:B------:R-:W-:-:S04]  /*0c30*/  LOP3.LUT P1, RZ, R17, 0x7fffffff, RZ, 0xc0, !PT ;  /* 0x7fffffff11ff7812 */ /* 0x000fc8000782c0ff */
[----:B------:R-:W-:-:S13]  /*0c40*/  PLOP3.LUT P0, PT, P0, P1, PT, 0x2f, 0xf2 ;  /* 0x0000000000f2781c */ /* 0x000fda0000702577 */
[----:B------:R-:W-:Y:S05]  /*0c50*/  @P0 BRA `(.L_x_15) ;  /* 0x0000000400080947 */ /* 0x000fea0003800000 */
[----:B------:R-:W-:Y:S02]  /*0c60*/  ISETP.GE.AND P0, PT, R16, RZ, PT ;  /* 0x000000ff1000720c */ /* 0x000fe40003f06270 */
[----:B------:R-:W-:-:S11]  /*0c70*/  ISETP.GE.AND P1, PT, R21, RZ, PT ;  /* 0x000000ff1500720c */ /* 0x000fd60003f26270 */
[----:B------:R-:W-:Y:S01]  /*0c80*/  @P0 MOV R13, RZ ;  /* 0x000000ff000d0202 */ /* 0x000fe20000000f00 */
[----:B------:R-:W-:Y:S01]  /*0c90*/  @!P0 FFMA R0, R0, 1.84467440737095516160e+19, RZ ;  /* 0x5f80000000008823 */ /* 0x000fe200000000ff */
[----:B------:R-:W-:Y:S01]  /*0ca0*/  @!P0 MOV R13, 0xffffffc0 ;  /* 0xffffffc0000d8802 */ /* 0x000fe20000000f00 */
[----:B------:R-:W-:-:S03]  /*0cb0*/  @!P1 FFMA R17, R24, 1.84467440737095516160e+19, RZ ;  /* 0x5f80000018119823 */ /* 0x000fc600000000ff */
[----:B------:R-:W-:-:S07]  /*0cc0*/  @!P1 IADD3 R13, PT, PT, R13, 0x40, RZ ;  /* 0x000000400d0d9810 */ /* 0x000fce0007ffe0ff */
.L_x_11:
[----:B------:R-:W-:Y:S01]  /*0cd0*/  SHF.R.U32.HI R16, RZ, 0x17, R5 ;  /* 0x00000017ff107819 */ /* 0x000fe20000011605 */
[----:B------:R-:W-:Y:S01]  /*0ce0*/  BSSY.RECONVERGENT B2, `(.L_x_16) ;  /* 0x0000038000027945 */ /* 0x000fe20003800200 */
[----:B------:R-:W-:Y:S02]  /*0cf0*/  IADD3 R19, PT, PT, R19, -0x7f, RZ ;  /* 0xffffff8113137810 */ /* 0x000fe40007ffe0ff */
[----:B------:R-:W-:-:S03]  /*0d00*/  LOP3.LUT R16, R16, 0xff, RZ, 0xc0, !PT ;  /* 0x000000ff10107812 */ /* 0x000fc600078ec0ff */
[----:B------:R-:W-:Y:S01]  /*0d10*/  IMAD R0, R19, -0x800000, R0 ;  /* 0xff80000013007824 */ /* 0x000fe200078e0200 */
[----:B------:R-:W-:-:S04]  /*0d20*/  LEA R24, R16, 0xc0800000, 0x17 ;  /* 0xc080000010187811 */ /* 0x000fc800078eb8ff */
[----:B------:R-:W-:-:S04]  /*0d30*/  IADD3 R26, PT, PT, -R24, R17, RZ ;  /* 0x00000011181a7210 */ /* 0x000fc80007ffe1ff */
[----:B------:R0:W1:Y:S01]  /*0d40*/  MUFU.RCP R24, R26 ;  /* 0x0000001a00187308 */ /* 0x0000620000001000 */
[----:B------:R-:W-:Y:S01]  /*0d50*/  FADD.FTZ R17, -R26, -RZ ;  /* 0x800000ff1a117221 */ /* 0x000fe20000010100 */
[----:B0-----:R-:W-:-:S04]  /*0d60*/  IADD3 R26, PT, PT, R19, 0x7f, -R16 ;  /* 0x0000007f131a7810 */ /* 0x001fc80007ffe810 */
[----:B------:R-:W-:Y:S01]  /*0d70*/  IADD3 R19, PT, PT, R26, R13, RZ ;  /* 0x0000000d1a137210 */ /* 0x000fe20007ffe0ff */
[----:B-1----:R-:W-:-:S04]  /*0d80*/  FFMA R21, R24, R17, 1 ;  /* 0x3f80000018157423 */ /* 0x002fc80000000011 */
[----:B------:R-:W-:-:S04]  /*0d90*/  FFMA R21, R24, R21, R24 ;  /* 0x0000001518157223 */ /* 0x000fc80000000018 */
[----:B------:R-:W-:-:S04]  /*0da0*/  FFMA R24, R0, R21, RZ ;  /* 0x0000001500187223 */ /* 0x000fc800000000ff */
[----:B------:R-:W-:-:S04]  /*0db0*/  FFMA R25, R17, R24, R0 ;  /* 0x0000001811197223 */ /* 0x000fc80000000000 */
[----:B------:R-:W-:-:S04]  /*0dc0*/  FFMA R24, R21, R25, R24 ;  /* 0x0000001915187223 */ /* 0x000fc80000000018 */
[----:B------:R-:W-:-:S04]  /*0dd0*/  FFMA R17, R17, R24, R0 ;  /* 0x0000001811117223 */ /* 0x000fc80000000000 */
[----:B------:R-:W-:-:S05]  /*0de0*/  FFMA R0, R21, R17, R24 ;  /* 0x0000001115007223 */ /* 0x000fca0000000018 */
[----:B------:R-:W-:-:S04]  /*0df0*/  SHF.R.U32.HI R16, RZ, 0x17, R0 ;  /* 0x00000017ff107819 */ /* 0x000fc80000011600 */
[----:B------:R-:W-:-:S04]  /*0e00*/  LOP3.LUT R16, R16, 0xff, RZ, 0xc0, !PT ;  /* 0x000000ff10107812 */ /* 0x000fc800078ec0ff */
[----:B------:R-:W-:-:S04]  /*0e10*/  IADD3 R13, PT, PT, R16, R19, RZ ;  /* 0x00000013100d7210 */ /* 0x000fc80007ffe0ff */
[----:B------:R-:W-:-:S04]  /*0e20*/  IADD3 R16, PT, PT, R13, -0x1, RZ ;  /* 0xffffffff0d107810 */ /* 0x000fc80007ffe0ff */
[----:B------:R-:W-:-:S13]  /*0e30*/  ISETP.GE.U32.AND P0, PT, R16, 0xfe, PT ;  /* 0x000000fe1000780c */ /* 0x000fda0003f06070 */
[----:B------:R-:W-:Y:S05]  /*0e40*/  @!P0 BRA `(.L_x_17) ;  /* 0x0000000000808947 */ /* 0x000fea0003800000 */
[----:B------:R-:W-:-:S13]  /*0e50*/  ISETP.GT.AND P0, PT, R13, 0xfe, PT ;  /* 0x000000fe0d00780c */ /* 0x000fda0003f04270 */
[----:B------:R-:W-:Y:S05]  /*0e60*/  @P0 BRA `(.L_x_18) ;  /* 0x00000000006c0947 */ /* 0x000fea0003800000 */
[----:B------:R-:W-:-:S13]  /*0e70*/  ISETP.GE.AND P0, PT, R13, 0x1, PT ;  /* 0x000000010d00780c */ /* 0x000fda0003f06270 */
[----:B------:R-:W-:Y:S05]  /*0e80*/  @P0 BRA `(.L_x_19) ;  /* 0x0000000000740947 */ /* 0x000fea0003800000 */
[----:B------:R-:W-:Y:S02]  /*0e90*/  ISETP.GE.AND P0, PT, R13, -0x18, PT ;  /* 0xffffffe80d00780c */ /* 0x000fe40003f06270 */
[----:B------:R-:W-:-:S11]  /*0ea0*/  LOP3.LUT R0, R0, 0x80000000, RZ, 0xc0, !PT ;  /* 0x8000000000007812 */ /* 0x000fd600078ec0ff */
[----:B------:R-:W-:Y:S05]  /*0eb0*/  @!P0 BRA `(.L_x_19) ;  /* 0x0000000000688947 */ /* 0x000fea0003800000 */
[CCC-:B------:R-:W-:Y:S01]  /*0ec0*/  FFMA.RZ R16, R21.reuse, R17.reuse, R24.reuse ;  /* 0x0000001115107223 */ /* 0x1c0fe2000000c018 */
[CCC-:B------:R-:W-:Y:S01]  /*0ed0*/  FFMA.RP R19, R21.reuse, R17.reuse, R24.reuse ;  /* 0x0000001115137223 */ /* 0x1c0fe20000008018 */
[----:B------:R-:W-:Y:S01]  /*0ee0*/  FFMA.RM R24, R21, R17, R24 ;  /* 0x0000001115187223 */ /* 0x000fe20000004018 */
[C---:B------:R-:W-:Y:S02]  /*0ef0*/  IADD3 R17, PT, PT, R13.reuse, 0x20, RZ ;  /* 0x000000200d117810 */ /* 0x040fe40007ffe0ff */
[----:B------:R-:W-:Y:S02]  /*0f00*/  LOP3.LUT R16, R16, 0x7fffff, RZ, 0xc0, !PT ;  /* 0x007fffff10107812 */ /* 0x000fe400078ec0ff */
[C---:B------:R-:W-:Y:S02]  /*0f10*/  ISETP.NE.AND P2, PT, R13.reuse, RZ, PT ;  /* 0x000000ff0d00720c */ /* 0x040fe40003f45270 */
[----:B------:R-:W-:Y:S02]  /*0f20*/  LOP3.LUT R16, R16, 0x800000, RZ, 0xfc, !PT ;  /* 0x0080000010107812 */ /* 0x000fe400078efcff */
[----:B------:R-:W-:-:S02]  /*0f30*/  ISETP.NE.AND P1, PT, R13, RZ, PT ;  /* 0x000000ff0d00720c */ /* 0x000fc40003f25270 */
[----:B------:R-:W-:Y:S02]  /*0f40*/  IADD3 R13, PT, PT, -R13, RZ, RZ ;  /* 0x000000ff0d0d7210 */ /* 0x000fe40007ffe1ff */
[----:B------:R-:W-:Y:S02]  /*0f50*/  SHF.L.U32 R17, R16, R17, RZ ;  /* 0x0000001110117219 */ /* 0x000fe400000006ff */
[----:B------:R-:W-:Y:S02]  /*0f60*/  FSETP.NEU.FTZ.AND P0, PT, R19, R24, PT ;  /* 0x000000181300720b */ /* 0x000fe40003f1d000 */
[----:B------:R-:W-:Y:S02]  /*0f70*/  SEL R13, R13, RZ, P2 ;  /* 0x000000ff0d0d7207 */ /* 0x000fe40001000000 */
[----:B------:R-:W-:Y:S02]  /*0f80*/  ISETP.NE.AND P1, PT, R17, RZ, P1 ;  /* 0x000000ff1100720c */ /* 0x000fe40000f25270 */
[----:B------:R-:W-:-:S02]  /*0f90*/  SHF.R.U32.HI R13, RZ, R13, R16 ;  /* 0x0000000dff0d7219 */ /* 0x000fc40000011610 */
[----:B------:R-:W-:Y:S02]  /*0fa0*/  PLOP3.LUT P0, PT, P0, P1, PT, 0xf8, 0x8f ;  /* 0x00000000008f781c */ /* 0x000fe40000703f70 */
[----:B------:R-:W-:Y:S02]  /*0fb0*/  SHF.R.U32.HI R17, RZ, 0x1, R13 ;  /* 0x00000001ff117819 */ /* 0x000fe4000001160d */
[----:B------:R-:W-:-:S04]  /*0fc0*/  SEL R16, RZ, 0x1, !P0 ;  /* 0x00000001ff107807 */ /* 0x000fc80004000000 */
[----:B------:R-:W-:-:S04]  /*0fd0*/  LOP3.LUT R16, R16, 0x1, R17, 0xf8, !PT ;  /* 0x0000000110107812 */ /* 0x000fc800078ef811 */
[----:B------:R-:W-:-:S04]  /*0fe0*/  LOP3.LUT R16, R16, R13, RZ, 0xc0, !PT ;  /* 0x0000000d10107212 */ /* 0x000fc800078ec0ff */
[----:B------:R-:W-:-:S04]  /*0ff0*/  IADD3 R17, PT, PT, R17, R16, RZ ;  /* 0x0000001011117210 */ /* 0x000fc80007ffe0ff */
[----:B------:R-:W-:Y:S01]  /*1000*/  LOP3.LUT R0, R17, R0, RZ, 0xfc, !PT ;  /* 0x0000000011007212 */ /* 0x000fe200078efcff */
[----:B------:R-:W-:Y:S06]  /*1010*/  BRA `(.L_x_19) ;  /* 0x0000000000107947 */ /* 0x000fec0003800000 */
.L_x_18:
[----:B------:R-:W-:-:S04]  /*1020*/  LOP3.LUT R0, R0, 0x80000000, RZ, 0xc0, !PT ;  /* 0x8000000000007812 */ /* 0x000fc800078ec0ff */
[----:B------:R-:W-:Y:S01]  /*1030*/  LOP3.LUT R0, R0, 0x7f800000, RZ, 0xfc, !PT ;  /* 0x7f80000000007812 */ /* 0x000fe200078efcff */
[----:B------:R-:W-:Y:S06]  /*1040*/  BRA `(.L_x_19) ;  /* 0x0000000000047947 */ /* 0x000fec0003800000 */
.L_x_17:
[----:B------:R-:W-:-:S07]  /*1050*/  LEA R0, R19, R0, 0x17 ;  /* 0x0000000013007211 */ /* 0x000fce00078eb8ff */
.L_x_19:
[----:B------:R-:W-:Y:S05]  /*1060*/  BSYNC.RECONVERGENT B2 ;  /* 0x0000000000027941 */ /* 0x000fea0003800200 */
.L_x_16:
[----:B------:R-:W-:Y:S05]  /*1070*/  BRA `(.L_x_20) ;  /* 0x0000000000207947 */ /* 0x000fea0003800000 */
.L_x_15:
[----:B------:R-:W-:-:S04]  /*1080*/  LOP3.LUT R0, R17, 0x80000000, R0, 0x48, !PT ;  /* 0x8000000011007812 */ /* 0x000fc800078e4800 */
[----:B------:R-:W-:Y:S01]  /*1090*/  LOP3.LUT R0, R0, 0x7f800000, RZ, 0xfc, !PT ;  /* 0x7f80000000007812 */ /* 0x000fe200078efcff */
[----:B------:R-:W-:Y:S06]  /*10a0*/  BRA `(.L_x_20) ;  /* 0x0000000000147947 */ /* 0x000fec0003800000 */
.L_x_14:
[----:B------:R-:W-:Y:S01]  /*10b0*/  LOP3.LUT R0, R17, 0x80000000, R0, 0x48, !PT ;  /* 0x8000000011007812 */ /* 0x000fe200078e4800 */
[----:B------:R-:W-:Y:S06]  /*10c0*/  BRA `(.L_x_20) ;  /* 0x00000000000c7947 */ /* 0x000fec0003800000 */
.L_x_13:
[----:B------:R-:W0:Y:S01]  /*10d0*/  MUFU.RSQ R0, -QNAN ;  /* 0xffc0000000007908 */ /* 0x000e220000001400 */
[----:B------:R-:W-:Y:S05]  /*10e0*/  BRA `(.L_x_20) ;  /* 0x0000000000047947 */ /* 0x000fea0003800000 */
.L_x_12:
[----:B------:R-:W-:-:S07]  /*10f0*/  FADD.FTZ R0, R0, R24 ;  /* 0x0000001800007221 */ /* 0x000fce0000010000 */
.L_x_20:
[----:B------:R-:W-:Y:S05]  /*1100*/  BSYNC.RECONVERGENT B1 ;  /* 0x0000000000017941 */ /* 0x000fea0003800200 */
.L_x_10:
[----:B------:R-:W-:-:S04]  /*1110*/  HFMA2 R13, -RZ, RZ, 0, 0 ;  /* 0x00000000ff0d7431 */ /* 0x000fc800000001ff */
[----:B0-----:R-:W-:Y:S05]  /*1120*/  RET.REL.NODEC R12 `(_Z26intersections_z_kernel_alt4vec3fPK8triangleiPf) ;  /* 0xffffffec0cb47950 */ /* 0x001fea0003c3ffff */
.L_x_21:
[----:B------:R-:W-:-:S00]  /*1130*/  BRA `(.L_x_21) ;  /* 0xfffffffc00fc7947 */ /* 0x000fc0000383ffff */
[----:B------:R-:W-:-:S00]  /*1140*/  NOP ;  /* 0x0000000000007918 */ /* 0x000fc00000000000 */
        /* <DEDUP_REMOVED lines=11> */
.L_x_42:


//--------------------- .text._Z22intersections_z_kernel4vec3fPK8triangleiPf --------------------------
	.section	.text._Z22intersections_z_kernel4vec3fPK8triangleiPf,"ax",@progbits
	.align	128
        .global         _Z22intersections_z_kernel4vec3fPK8triangleiPf
        .type           _Z22intersections_z_kernel4vec3fPK8triangleiPf,@function
        .size           _Z22intersections_z_kernel4vec3fPK8triangleiPf,(.L_x_43 - _Z22intersections_z_kernel4vec3fPK8triangleiPf)
        .other          _Z22intersections_z_kernel4vec3fPK8triangleiPf,@"STO_CUDA_ENTRY STV_DEFAULT"
_Z22intersections_z_kernel4vec3fPK8triangleiPf:
.text._Z22intersections_z_kernel4vec3fPK8triangleiPf:
        /* <DEDUP_REMOVED lines=25> */
[----:B------:R-:W-:Y:S01]  /*0190*/  HFMA2 R23, -RZ, RZ, 1.541015625, -0.052093505859375 ;  /* 0x3e2aaaabff177431 */ /* 0x000fe200000001ff */
[----:B------:R-:W-:Y:S01]  /*01a0*/  BSSY.RECONVERGENT B0, `(.L_x_22) ;  /* 0x000001f000007945 */ /* 0x000fe20003800200 */
[----:B--2---:R-:W-:Y:S01]  /*01b0*/  FADD R11, R22, -UR6 ;  /* 0x80000006160b7e21 */ /* 0x004fe20008000000 */
[----:B----4-:R-:W-:Y:S01]  /*01c0*/  FADD R4, R21, -UR8 ;  /* 0x8000000815047e21 */ /* 0x010fe20008000000 */
[----:B---3--:R-:W-:-:S03]  /*01d0*/  FADD R0, R20, -UR8 ;  /* 0x8000000814007e21 */ /* 0x008fc60008000000 */
[----:B------:R-:W-:Y:S01]  /*01e0*/  FMUL R7, R11, R4 ;  /* 0x000000040b077220 */ /* 0x000fe20000400000 */
[----:B-----5:R-:W-:Y:S01]  /*01f0*/  FADD R10, R19, -UR7 ;  /* 0x80000007130a7e21 */ /* 0x020fe20008000000 */
[----:B------:R-:W-:-:S03]  /*0200*/  FADD R9, R18, -UR6 ;  /* 0x8000000612097e21 */ /* 0x000fc60008000000 */
[C---:B------:R-:W-:Y:S01]  /*0210*/  FMUL R5, R0.reuse, R10 ;  /* 0x0000000a00057220 */ /* 0x040fe20000400000 */
[----:B------:R-:W-:Y:S01]  /*0220*/  FFMA R0, R0, R9, -R7 ;  /* 0x0000000900007223 */ /* 0x000fe20000000807 */
[----:B------:R-:W-:Y:S01]  /*0230*/  FADD R8, R17, -UR7 ;  /* 0x8000000711087e21 */ /* 0x000fe20008000000 */
[----:B------:R-:W-:-:S03]  /*0240*/  FADD R7, R16, -UR7 ;  /* 0x8000000710077e21 */ /* 0x000fc60008000000 */
[C---:B------:R-:W-:Y:S01]  /*0250*/  FFMA R5, R8.reuse, R4, -R5 ;  /* 0x0000000408057223 */ /* 0x040fe20000000805 */
[----:B-1----:R-:W-:Y:S01]  /*0260*/  FMUL R2, R8, R9 ;  /* 0x0000000908027220 */ /* 0x002fe20000400000 */
[----:B------:R-:W-:Y:S01]  /*0270*/  MOV R4, 0x40c00000 ;  /* 0x40c0000000047802 */ /* 0x000fe20000000f00 */
[----:B------:R-:W-:Y:S01]  /*0280*/  FADD R6, R13, -UR6 ;  /* 0x800000060d067e21 */ /* 0x000fe20008000000 */
[----:B------:R-:W-:Y:S01]  /*0290*/  FMUL R3, R7, R0 ;  /* 0x0000000007037220 */ /* 0x000fe20000400000 */
[----:B------:R-:W-:-:S03]  /*02a0*/  FADD R0, R12, -UR8 ;  /* 0x800000080c007e21 */ /* 0x000fc60008000000 */
[----:B------:R-:W-:Y:S01]  /*02b0*/  FFMA R3, R6, R5, R3 ;  /* 0x0000000506037223 */ /* 0x000fe20000000003 */
[----:B------:R-:W-:Y:S01]  /*02c0*/  FFMA R5, R11, R10, -R2 ;  /* 0x0000000a0b057223 */ /* 0x000fe20000000802 */
[----:B------:R-:W-:-:S03]  /*02d0*/  FFMA R2, R23, -R4, 1 ;  /* 0x3f80000017027423 */ /* 0x000fc60000000804 */
[----:B------:R-:W-:Y:S01]  /*02e0*/  FFMA R3, R0, R5, R3 ;  /* 0x0000000500037223 */ /* 0x000fe20000000003 */
[----:B------:R-:W-:-:S03]  /*02f0*/  FFMA R2, R2, R23, 0.16666667163372039795 ;  /* 0x3e2aaaab02027423 */ /* 0x000fc60000000017 */
[----:B------:R-:W1:Y:S01]  /*0300*/  FCHK P0, R3, 6 ;  /* 0x40c0000003007902 */ /* 0x000e620000000000 */
[----:B------:R-:W-:-:S04]  /*0310*/  FFMA R4, R3, R2, RZ ;  /* 0x0000000203047223 */ /* 0x000fc800000000ff */
[----:B------:R-:W-:-:S04]  /*0320*/  FFMA R23, R4, -6, R3 ;  /* 0xc0c0000004177823 */ /* 0x000fc80000000003 */
[----:B------:R-:W-:Y:S01]  /*0330*/  FFMA R4, R2, R23, R4 ;  /* 0x0000001702047223 */ /* 0x000fe20000000004 */
[----:B01----:R-:W-:Y:S06]  /*0340*/  @!P0 BRA `(.L_x_23) ;  /* 0x0000000000108947 */ /* 0x003fec0003800000 */
[----:B------:R-:W-:Y:S02]  /*0350*/  MOV R0, 0x40c00000 ;  /* 0x40c0000000007802 */ /* 0x000fe40000000f00 */
[----:B------:R-:W-:-:S07]  /*0360*/  MOV R24, 0x380 ;  /* 0x0000038000187802 */ /* 0x000fce0000000f00 */
[----:B------:R-:W-:Y:S05]  /*0370*/  CALL.REL.NOINC `($__internal_1_$__cuda_sm3x_div_rn_noftz_f32_slowpath) ;  /* 0x0000000400607944 */ /* 0x000fea0003c00000 */
[----:B------:R-:W-:-:S07]  /*0380*/  MOV R4, R0 ;  /* 0x0000000000047202 */ /* 0x000fce0000000f00 */
.L_x_23:
[----:B------:R-:W-:Y:S05]  /*0390*/  BSYNC.RECONVERGENT B0 ;  /* 0x0000000000007941 */ /* 0x000fea0003800200 */
.L_x_22:
        /* <DEDUP_REMOVED lines=9> */
[----:B------:R-:W-:Y:S01]  /*0430*/  FFMA R3, R8, R21, -R3 ;  /* 0x0000001508037223 */ /* 0x000fe20000000803 */
[----:B------:R-:W-:Y:S02]  /*0440*/  MOV R9, 0x40c00000 ;  /* 0x40c0000000097802 */ /* 0x000fe40000000f00 */
[----:B------:R-:W-:-:S03]  /*0450*/  FMUL R7, R7, R0 ;  /* 0x0000000007077220 */ /* 0x000fc60000400000 */
[----:B------:R-:W-:Y:S01]  /*0460*/  FFMA R9, R2, -R9, 1 ;  /* 0x3f80000002097423 */ /* 0x000fe20000000809 */
[----:B------:R-:W-:-:S03]  /*0470*/  FFMA R6, R6, R3, R7 ;  /* 0x0000000306067223 */ /* 0x000fc60000000007 */
[----:B------:R-:W-:Y:S01]  /*0480*/  FFMA R0, R9, R2, 0.16666667163372039795 ;  /* 0x3e2aaaab09007423 */ /* 0x000fe20000000002 */
[----:B------:R-:W-:-:S04]  /*0490*/  FFMA R3, R5, R12, R6 ;  /* 0x0000000c05037223 */ /* 0x000fc80000000006 */
[----:B------:R-:W0:Y:S01]  /*04a0*/  FCHK P0, R3, 6 ;  /* 0x40c0000003007902 */ /* 0x000e220000000000 */
[----:B------:R-:W-:-:S04]  /*04b0*/  FFMA R2, R0, R3, RZ ;  /* 0x0000000300027223 */ /* 0x000fc800000000ff */
[----:B------:R-:W-:-:S04]  /*04c0*/  FFMA R5, R2, -6, R3 ;  /* 0xc0c0000002057823 */ /* 0x000fc80000000003 */
[----:B------:R-:W-:Y:S01]  /*04d0*/  FFMA R5, R0, R5, R2 ;  /* 0x0000000500057223 */ /* 0x000fe20000000002 */
[----:B0-----:R-:W-:Y:S06]  /*04e0*/  @!P0 BRA `(.L_x_25) ;  /* 0x0000000000108947 */ /* 0x001fec0003800000 */
[----:B------:R-:W-:Y:S02]  /*04f0*/  MOV R0, 0x40c00000 ;  /* 0x40c0000000007802 */ /* 0x000fe40000000f00 */
[----:B------:R-:W-:-:S07]  /*0500*/  MOV R24, 0x520 ;  /* 0x0000052000187802 */ /* 0x000fce0000000f00 */
[----:B------:R-:W-:Y:S05]  /*0510*/  CALL.REL.NOINC `($__internal_1_$__cuda_sm3x_div_rn_noftz_f32_slowpath) ;  /* 0x0000000000f87944 */ /* 0x000fea0003c00000 */
[----:B------:R-:W-:-:S07]  /*0520*/  MOV R5, R0 ;  /* 0x0000000000057202 */ /* 0x000fce0000000f00 */
.L_x_25:
[----:B------:R-:W-:Y:S05]  /*0530*/  BSYNC.RECONVERGENT B0 ;  /* 0x0000000000007941 */ /* 0x000fea0003800200 */
.L_x_24:
[----:B------:R-:W-:-:S05]  /*0540*/  FMUL R4, R5, R4 ;  /* 0x0000000405047220 */ /* 0x000fca0000400000 */
[----:B------:R-:W-:-:S13]  /*0550*/  FSETP.GTU.AND P0, PT, R4, RZ, PT ;  /* 0x000000ff0400720b */ /* 0x000fda0003f0c000 */
[----:B------:R-:W-:Y:S05]  /*0560*/  @P0 EXIT ;  /* 0x000000000000094d */ /* 0x000fea0003800000 */
[C---:B------:R-:W-:Y:S01]  /*0570*/  FADD R4, -R16.reuse, R17 ;  /* 0x0000001110047221 */ /* 0x040fe20000000100 */
[C---:B------:R-:W-:Y:S01]  /*0580*/  FADD R3, -R13.reuse, R18 ;  /* 0x000000120d037221 */ /* 0x040fe20000000100 */
[----:B------:R-:W-:Y:S01]  /*0590*/  FADD R5, -R13, R22 ;  /* 0x000000160d057221 */ /* 0x000fe20000000100 */
[----:B------:R-:W-:Y:S02]  /*05a0*/  FADD R0, -R16, R19 ;  /* 0x0000001310007221 */ /* 0x000fe40000000100 */
[----:B------:R-:W-:-:S04]  /*05b0*/  FMUL R2, R4, R3 ;  /* 0x0000000304027220 */ /* 0x000fc80000400000 */
[----:B------:R-:W-:-:S05]  /*05c0*/  FFMA R7, R5, R0, -R2 ;  /* 0x0000000005077223 */ /* 0x000fca0000000802 */
[----:B------:R-:W-:-:S13]  /*05d0*/  FSETP.NEU.AND P0, PT, R7, RZ, PT ;  /* 0x000000ff0700720b */ /* 0x000fda0003f0d000 */
[----:B------:R-:W-:Y:S05]  /*05e0*/  @!P0 EXIT ;  /* 0x000000000000894d */ /* 0x000fea0003800000 */
[----:B------:R-:W0:Y:S01]  /*05f0*/  LDCU.64 UR6, c[0x0][0x380] ;  /* 0x00007000ff0677ac */ /* 0x000e220008000a00 */
[----:B------:R-:W1:Y:S01]  /*0600*/  MUFU.RCP R6, R7 ;  /* 0x0000000700067308 */ /* 0x000e620000001000 */
[----:B------:R-:W-:Y:S01]  /*0610*/  FMUL R2, R16, R3 ;  /* 0x0000000310027220 */ /* 0x000fe20000400000 */
[----:B------:R-:W-:Y:S03]  /*0620*/  BSSY.RECONVERGENT B0, `(.L_x_26) ;  /* 0x0000010000007945 */ /* 0x000fe60003800200 */
[----:B------:R-:W-:Y:S01]  /*0630*/  FFMA R2, R13, R0, -R2 ;  /* 0x000000000d027223 */ /* 0x000fe20000000802 */
[----:B0-----:R-:W-:Y:S01]  /*0640*/  FMUL R3, R3, UR7 ;  /* 0x0000000703037c20 */ /* 0x001fe20008400000 */
[----:B-1----:R-:W-:-:S03]  /*0650*/  FFMA R9, -R7, R6, 1 ;  /* 0x3f80000007097423 */ /* 0x002fc60000000106 */
[----:B------:R-:W-:Y:S01]  /*0660*/  FFMA R3, R0, UR6, -R3 ;  /* 0x0000000600037c23 */ /* 0x000fe20008000803 */
[----:B------:R-:W-:-:S03]  /*0670*/  FFMA R6, R6, R9, R6 ;  /* 0x0000000906067223 */ /* 0x000fc60000000006 */
[----:B------:R-:W-:-:S04]  /*0680*/  FADD R3, R3, -R2 ;  /* 0x8000000203037221 */ /* 0x000fc80000000000 */
[----:B------:R-:W0:Y:S01]  /*0690*/  FCHK P0, R3, R7 ;  /* 0x0000000703007302 */ /* 0x000e220000000000 */
[----:B------:R-:W-:-:S04]  /*06a0*/  FFMA R9, R3, R6, RZ ;  /* 0x0000000603097223 */ /* 0x000fc800000000ff */
[----:B------:R-:W-:-:S04]  /*06b0*/  FFMA R0, -R7, R9, R3 ;  /* 0x0000000907007223 */ /* 0x000fc80000000103 */
[----:B------:R-:W-:Y:S01]  /*06c0*/  FFMA R6, R6, R0, R9 ;  /* 0x0000000006067223 */ /* 0x000fe20000000009 */
[----:B0-----:R-:W-:Y:S06]  /*06d0*/  @!P0 BRA `(.L_x_27) ;  /* 0x0000000000108947 */ /* 0x001fec0003800000 */
[----:B------:R-:W-:Y:S02]  /*06e0*/  MOV R0, R7 ;  /* 0x0000000700007202 */ /* 0x000fe40000000f00 */
[----:B------:R-:W-:-:S07]  /*06f0*/  MOV R24, 0x710 ;  /* 0x0000071000187802 */ /* 0x000fce0000000f00 */
[----:B------:R-:W-:Y:S05]  /*0700*/  CALL.REL.NOINC `($__internal_1_$__cuda_sm3x_div_rn_noftz_f32_slowpath) ;  /* 0x00000000007c7944 */ /* 0x000fea0003c00000 */
[----:B------:R-:W-:-:S07]  /*0710*/  MOV R6, R0 ;  /* 0x0000000000067202 */ /* 0x000fce0000000f00 */
.L_x_27:
[----:B------:R-:W-:Y:S05]  /*0720*/  BSYNC.RECONVERGENT B0 ;  /* 0x0000000000007941 */ /* 0x000fea0003800200 */
.L_x_26:
        /* <DEDUP_REMOVED lines=10> */
[----:B------:R-:W0:Y:S01]  /*07d0*/  FCHK P0, -R16, R7 ;  /* 0x0000000710007302 */ /* 0x000e220000000100 */
[----:B------:R-:W-:-:S04]  /*07e0*/  FFMA R3, R0, -R16, RZ ;  /* 0x8000001000037223 */ /* 0x000fc800000000ff */
[----:B------:R-:W-:-:S04]  /*07f0*/  FFMA R2, -R7, R3, -R16 ;  /* 0x0000000307027223 */ /* 0x000fc80000000910 */
[----:B------:R-:W-:Y:S01]  /*0800*/  FFMA R3, R0, R2, R3 ;  /* 0x0000000200037223 */ /* 0x000fe20000000003 */
[----:B0-----:R-:W-:Y:S06]  /*0810*/  @!P0 BRA `(.L_x_29) ;  /* 0x0000000000148947 */ /* 0x001fec0003800000 */
[----:B------:R-:W-:Y:S01]  /*0820*/  FADD R3, -R16, -RZ ;  /* 0x800000ff10037221 */ /* 0x000fe20000000100 */
[----:B------:R-:W-:Y:S02]  /*0830*/  MOV R0, R7 ;  /* 0x0000000700007202 */ /* 0x000fe40000000f00 */
[----:B------:R-:W-:-:S07]  /*0840*/  MOV R24, 0x860 ;  /* 0x0000086000187802 */ /* 0x000fce0000000f00 */
[----:B------:R-:W-:Y:S05]  /*0850*/  CALL.REL.NOINC `($__internal_1_$__cuda_sm3x_div_rn_noftz_f32_slowpath) ;  /* 0x0000000000287944 */ /* 0x000fea0003c00000 */
[----:B------:R-:W-:-:S07]  /*0860*/  MOV R3, R0 ;  /* 0x0000000000037202 */ /* 0x000fce0000000f00 */
.L_x_29:
[----:B------:R-:W-:Y:S05]  /*0870*/  BSYNC.RECONVERGENT B0 ;  /* 0x0000000000007941 */ /* 0x000fea0003800200 */
.L_x_28:
[----:B------:R-:W-:-:S05]  /*0880*/  FADD R0, R3, R6 ;  /* 0x0000000603007221 */ /* 0x000fca0000000000 */
[----:B------:R-:W-:-:S04]  /*0890*/  FSETP.GEU.AND P0, PT, R0, 1, PT ;  /* 0x3f8000000000780b */ /* 0x000fc80003f0e000 */
[----:B------:R-:W-:-:S04]  /*08a0*/  FSETP.GT.AND P0, PT, R3, RZ, !P0 ;  /* 0x000000ff0300720b */ /* 0x000fc80004704000 */
[----:B------:R-:W-:-:S13]  /*08b0*/  FSETP.LEU.OR P0, PT, R6, RZ, !P0 ;  /* 0x000000ff0600720b */ /* 0x000fda000470b400 */
[----:B------:R-:W-:Y:S05]  /*08c0*/  @P0 EXIT ;  /* 0x000000000000094d */ /* 0x000fea0003800000 */
[----:B------:R-:W-:-:S05]  /*08d0*/  HFMA2 R3, -RZ, RZ, 1.875, 0 ;  /* 0x3f800000ff037431 */ /* 0x000fca00000001ff */
[----:B------:R-:W-:Y:S01]  /*08e0*/  STG.E desc[UR4][R14.64], R3 ;  /* 0x000000030e007986 */ /* 0x000fe2000c101904 */
[----:B------:R-:W-:Y:S05]  /*08f0*/  EXIT ;  /* 0x000000000000794d */ /* 0x000fea0003800000 */
        .weak           $__internal_1_$__cuda_sm3x_div_rn_noftz_f32_slowpath
        .type           $__internal_1_$__cuda_sm3x_div_rn_noftz_f32_slowpath,@function
        .size           $__internal_1_$__cuda_sm3x_div_rn_noftz_f32_slowpath,(.L_x_43 - $__internal_1_$__cuda_sm3x_div_rn_noftz_f32_slowpath)
$__internal_1_$__cuda_sm3x_div_rn_noftz_f32_slowpath:
[----:B------:R-:W-:Y:S01]  /*0900*/  SHF.R.U32.HI R2, RZ, 0x17, R0 ;  /* 0x00000017ff027819 */ /* 0x000fe20000011600 */
[----:B------:R-:W-:Y:S01]  /*0910*/  BSSY.RECONVERGENT B1, `(.L_x_30) ;  /* 0x0000062000017945 */ /* 0x000fe20003800200 */
[----:B------:R-:W-:Y:S02]  /*0920*/  SHF.R.U32.HI R25, RZ, 0x17, R3 ;  /* 0x00000017ff197819 */ /* 0x000fe40000011603 */
[----:B------:R-:W-:Y:S02]  /*0930*/  LOP3.LUT R2, R2, 0xff, RZ, 0xc0, !PT ;  /* 0x000000ff02027812 */ /* 0x000fe400078ec0ff */
[----:B------:R-:W-:Y:S02]  /*0940*/  LOP3.LUT R25, R25, 0xff, RZ, 0xc0, !PT ;  /* 0x000000ff19197812 */ /* 0x000fe400078ec0ff */
[----:B------:R-:W-:Y:S02]  /*0950*/  IADD3 R26, PT, PT, R2, -0x1, RZ ;  /* 0xffffffff021a7810 */ /* 0x000fe40007ffe0ff */
[----:B------:R-:W-:-:S02]  /*0960*/  IADD3 R27, PT, PT, R25, -0x1, RZ ;  /* 0xffffffff191b7810 */ /* 0x000fc40007ffe0ff */
[----:B------:R-:W-:-:S04]  /*0970*/  ISETP.GT.U32.AND P0, PT, R26, 0xfd, PT ;  /* 0x000000fd1a00780c */ /* 0x000fc80003f04070 */
[----:B------:R-:W-:-:S13]  /*0980*/  ISETP.GT.U32.OR P0, PT, R27, 0xfd, P0 ;  /* 0x000000fd1b00780c */ /* 0x000fda0000704470 */
[----:B------:R-:W-:Y:S01]  /*0990*/  @!P0 MOV R23, RZ ;  /* 0x000000ff00178202 */ /* 0x000fe20000000f00 */
[----:B------:R-:W-:Y:S06]  /*09a0*/  @!P0 BRA `(.L_x_31) ;  /* 0x00000000005c8947 */ /* 0x000fec0003800000 */
[----:B------:R-:W-:Y:S02]  /*09b0*/  FSETP.GTU.FTZ.AND P0, PT, |R3|, +INF , PT ;  /* 0x7f8000000300780b */ /* 0x000fe40003f1c200 */
[----:B------:R-:W-:-:S04]  /*09c0*/  FSETP.GTU.FTZ.AND P1, PT, |R0|, +INF , PT ;  /* 0x7f8000000000780b */ /* 0x000fc80003f3c200 */
[----:B------:R-:W-:-:S13]  /*09d0*/  PLOP3.LUT P0, PT, P0, P1, PT, 0xf8, 0x8f ;  /* 0x00000000008f781c */ /* 0x000fda0000703f70 */
[----:B------:R-:W-:Y:S05]  /*09e0*/  @P0 BRA `(.L_x_32) ;  /* 0x00000004004c0947 */ /* 0x000fea0003800000 */
[----:B------:R-:W-:-:S13]  /*09f0*/  LOP3.LUT P0, RZ, R0, 0x7fffffff, R3, 0xc8, !PT ;  /* 0x7fffffff00ff7812 */ /* 0x000fda000780c803 */
[----:B------:R-:W-:Y:S05]  /*0a00*/  @!P0 BRA `(.L_x_33) ;  /* 0x00000004003c8947 */ /* 0x000fea0003800000 */
[C---:B------:R-:W-:Y:S02]  /*0a10*/  FSETP.NEU.FTZ.AND P2, PT, |R3|.reuse, +INF , PT ;  /* 0x7f8000000300780b */ /* 0x040fe40003f5d200 */
        /* <DEDUP_REMOVED lines=16> */
.L_x_31:
[----:B------:R-:W-:Y:S01]  /*0b20*/  LEA R29, R2, 0xc0800000, 0x17 ;  /* 0xc0800000021d7811 */ /* 0x000fe200078eb8ff */
[----:B------:R-:W-:Y:S01]  /*0b30*/  BSSY.RECONVERGENT B2, `(.L_x_36) ;  /* 0x0000036000027945 */ /* 0x000fe20003800200 */
[----:B------:R-:W-:Y:S02]  /*0b40*/  IADD3 R26, PT, PT, R25, -0x7f, RZ ;  /* 0xffffff81191a7810 */ /* 0x000fe40007ffe0ff */
[----:B------:R-:W-:-:S04]  /*0b50*/  IADD3 R29, PT, PT, -R29, R0, RZ ;  /* 0x000000001d1d7210 */ /* 0x000fc80007ffe1ff */
[----:B------:R-:W0:Y:S01]  /*0b60*/  MUFU.RCP R0, R29 ;  /* 0x0000001d00007308 */ /* 0x000e220000001000 */
[----:B------:R-:W-:-:S04]  /*0b70*/  FADD.FTZ R27, -R29, -RZ ;  /* 0x800000ff1d1b7221 */ /* 0x000fc80000010100 */
[----:B0-----:R-:W-:-:S04]  /*0b80*/  FFMA R25, R0, R27, 1 ;  /* 0x3f80000000197423 */ /* 0x001fc8000000001b */
[----:B------:R-:W-:Y:S01]  /*0b90*/  FFMA R25, R0, R25, R0 ;  /* 0x0000001900197223 */ /* 0x000fe20000000000 */
[C---:B------:R-:W-:Y:S01]  /*0ba0*/  IMAD R0, R26.reuse, -0x800000, R3 ;  /* 0xff8000001a007824 */ /* 0x040fe200078e0203 */
[----:B------:R-:W-:-:S03]  /*0bb0*/  IADD3 R26, PT, PT, R26, 0x7f, -R2 ;  /* 0x0000007f1a1a7810 */ /* 0x000fc60007ffe802 */
[----:B------:R-:W-:Y:S01]  /*0bc0*/  FFMA R28, R0, R25, RZ ;  /* 0x00000019001c7223 */ /* 0x000fe200000000ff */
[----:B------:R-:W-:-:S03]  /*0bd0*/  IADD3 R23, PT, PT, R26, R23, RZ ;  /* 0x000000171a177210 */ /* 0x000fc60007ffe0ff */
        /* <DEDUP_REMOVED lines=39> */
.L_x_38:
[----:B------:R-:W-:-:S04]  /*0e50*/  LOP3.LUT R0, R0, 0x80000000, RZ, 0xc0, !PT ;  /* 0x8000000000007812 */ /* 0x000fc800078ec0ff */
[----:B------:R-:W-:Y:S01]  /*0e60*/  LOP3.LUT R0, R0, 0x7f800000, RZ, 0xfc, !PT ;  /* 0x7f80000000007812 */ /* 0x000fe200078efcff */
[----:B------:R-:W-:Y:S06]  /*0e70*/  BRA `(.L_x_39) ;  /* 0x0000000000047947 */ /* 0x000fec0003800000 */
.L_x_37:
[----:B------:R-:W-:-:S07]  /*0e80*/  LEA R0, R23, R0, 0x17 ;  /* 0x0000000017007211 */ /* 0x000fce00078eb8ff */
.L_x_39:
[----:B------:R-:W-:Y:S05]  /*0e90*/  BSYNC.RECONVERGENT B2 ;  /* 0x0000000000027941 */ /* 0x000fea0003800200 */
.L_x_36:
[----:B------:R-:W-:Y:S05]  /*0ea0*/  BRA `(.L_x_40) ;  /* 0x0000000000207947 */ /* 0x000fea0003800000 */
.L_x_35:
[----:B------:R-:W-:-:S04]  /*0eb0*/  LOP3.LUT R0, R0, 0x80000000, R3, 0x48, !PT ;  /* 0x8000000000007812 */ /* 0x000fc800078e4803 */
[----:B------:R-:W-:Y:S01]  /*0ec0*/  LOP3.LUT R0, R0, 0x7f800000, RZ, 0xfc, !PT ;  /* 0x7f80000000007812 */ /* 0x000fe200078efcff */
[----:B------:R-:W-:Y:S06]  /*0ed0*/  BRA `(.L_x_40) ;  /* 0x0000000000147947 */ /* 0x000fec0003800000 */
.L_x_34:
[----:B------:R-:W-:Y:S01]  /*0ee0*/  LOP3.LUT R0, R0, 0x80000000, R3, 0x48, !PT ;  /* 0x8000000000007812 */ /* 0x000fe200078e4803 */
[----:B------:R-:W-:Y:S06]  /*0ef0*/  BRA `(.L_x_40) ;  /* 0x00000000000c7947 */ /* 0x000fec0003800000 */
.L_x_33:
[----:B------:R-:W0:Y:S01]  /*0f00*/  MUFU.RSQ R0, -QNAN ;  /* 0xffc0000000007908 */ /* 0x000e220000001400 */
[----:B------:R-:W-:Y:S05]  /*0f10*/  BRA `(.L_x_40) ;  /* 0x0000000000047947 */ /* 0x000fea0003800000 */
.L_x_32:
[----:B------:R-:W-:-:S07]  /*0f20*/  FADD.FTZ R0, R3, R0 ;  /* 0x0000000003007221 */ /* 0x000fce0000010000 */
.L_x_40:
[----:B------:R-:W-:Y:S05]  /*0f30*/  BSYNC.RECONVERGENT B1 ;  /* 0x0000000000017941 */ /* 0x000fea0003800200 */
.L_x_30:
[----:B------:R-:W-:-:S04]  /*0f40*/  HFMA2 R25, -RZ, RZ, 0, 0 ;  /* 0x00000000ff197431 */ /* 0x000fc800000001ff */
[----:B0-----:R-:W-:Y:S05]  /*0f50*/  RET.REL.NODEC R24 `(_Z22intersections_z_kernel4vec3fPK8triangleiPf) ;  /* 0xfffffff018287950 */ /* 0x001fea0003c3ffff */
.L_x_41:
        /* <DEDUP_REMOVED lines=10> */
.L_x_43:


//--------------------- .nv.shared.reserved.0     --------------------------
	.section	.nv.shared.reserved.0,"aw",@nobits
	.weak		__nv_reservedSMEM_offset_0_alias
	.size		__nv_reservedSMEM_offset_0_alias, 0, 64
	.other		__nv_reservedSMEM_offset_0_alias,@"STO_CUDA_RESERVED_SHARED STV_DEFAULT"
__nv_reservedSMEM_offset_0_alias:
	.zero		0
	.zero		64


//--------------------- .nv.constant0._Z26intersections_z_kernel_alt4vec3fPK8triangleiPf --------------------------
	.section	.nv.constant0._Z26intersections_z_kernel_alt4vec3fPK8triangleiPf,"a",@progbits
	.sectionflags	@""
	.align	4
.nv.constant0._Z26intersections_z_kernel_alt4vec3fPK8triangleiPf:
	.zero		936


//--------------------- .nv.constant0._Z22intersections_z_kernel4vec3fPK8triangleiPf --------------------------
	.section	.nv.constant0._Z22intersections_z_kernel4vec3fPK8triangleiPf,"a",@progbits
	.sectionflags	@""
	.align	4
.nv.constant0._Z22intersections_z_kernel4vec3fPK8triangleiPf:
	.zero		936


//--------------------- SYMBOLS --------------------------

	.type		.nv.reservedSmem.offset0,@object
	.size		.nv.reservedSmem.offset0,0x4
